// auto-generated by cutlass_sweep.gemm — config: {"arch": "sm_90", "cluster_m": 1, "cluster_n": 1, "dtype": "e4m3", "dtype_b": "e4m3", "layout": "nt", "stages": 4, "tile_k": 32, "tile_m": 64, "tile_n": 128}
#include "cutlass/cutlass.h"
#include "cutlass/gemm/collective/collective_builder.hpp"
#include "cutlass/gemm/device/gemm_universal_adapter.h"
#include "cutlass/gemm/kernel/gemm_universal.hpp"
#include "cutlass/epilogue/collective/collective_builder.hpp"

using ElemA = cutlass::float_e4m3_t;
using ElemB = cutlass::float_e4m3_t;
using ElemCD = cutlass::float_e4m3_t;
using Acc  = float;
using TileShape    = cute::Shape<cute::_64, cute::_128, cute::_32>;
using ClusterShape = cute::Shape<cute::_1, cute::_1, cute::_1>;

using CollectiveEpilogue = typename cutlass::epilogue::collective::CollectiveBuilder<
    cutlass::arch::Sm90, cutlass::arch::OpClassTensorOp,
    TileShape, ClusterShape,
    cutlass::epilogue::collective::EpilogueTileAuto,
    Acc, Acc,
    ElemCD, cutlass::layout::RowMajor, 128 / cutlass::sizeof_bits<ElemCD>::value,
    ElemCD, cutlass::layout::RowMajor, 128 / cutlass::sizeof_bits<ElemCD>::value,
    cutlass::epilogue::collective::EpilogueScheduleAuto
  >::CollectiveOp;

using CollectiveMainloop = typename cutlass::gemm::collective::CollectiveBuilder<
    cutlass::arch::Sm90, cutlass::arch::OpClassTensorOp,
    ElemA, cutlass::layout::RowMajor, 128 / cutlass::sizeof_bits<ElemA>::value,
    ElemB, cutlass::layout::ColumnMajor, 128 / cutlass::sizeof_bits<ElemB>::value,
    Acc,
    TileShape, ClusterShape,
    cutlass::gemm::collective::StageCount<4>,
    cutlass::gemm::collective::KernelScheduleAuto
  >::CollectiveOp;

using GemmKernel = cutlass::gemm::kernel::GemmUniversal<
    cute::Shape<int,int,int,int>,
    CollectiveMainloop,
    CollectiveEpilogue
>;
using Gemm = cutlass::gemm::device::GemmUniversalAdapter<GemmKernel>;

// Force the device kernel symbol into the cubin without needing a host main.
auto* _anchor = &cutlass::device_kernel<GemmKernel>;


// ===== COMPILED SASS (sm_90a) =====

	.target	sm_90a

	.elftype	@"ET_EXEC"


//--------------------- .note.nv.tkinfo           --------------------------
	.section	.note.nv.tkinfo,"",@"SHT_NOTE"
	.sectionflags	@"SHF_NOTE_NV_TKINFO"
	.tkinfo
        /*0018*/ 	.word	0x00000002
        /*0030*/ 	.string	""
        /*0030*/ 	.string	"ptxas"
        /*0030*/ 	.string	"Cuda compilation tools, release 13.0, V13.0.88"
        /*0030*/ 	.string	"Build cuda_13.0.r13.0/compiler.36424714_0"
        /*0030*/ 	.string	"-arch sm_90a -m 64 "



//--------------------- .note.nv.cuinfo           --------------------------
	.section	.note.nv.cuinfo,"",@"SHT_NOTE"
	.sectionflags	@"SHF_NOTE_NV_CUINFO"
        /*0018*/ 	.short	0x0002
        /*001a*/ 	.short	0x005a
        /*001c*/ 	.short	0x0082
	.zero		2


//--------------------- .nv.info                  --------------------------
	.section	.nv.info,"",@"SHT_CUDA_INFO"
	.align	4


	//----- nvinfo : EIATTR_REGCOUNT
	.align		4
        /*0000*/ 	.byte	0x04, 0x2f
        /*0002*/ 	.short	(.L_12 - .L_11)
	.align		4
.L_11:
        /*0004*/ 	.word	index@(_ZN7cutlass13device_kernelINS_4gemm6kernel13GemmUniversalIN4cute5tupleIJiiiiEEENS1_10collective13CollectiveMmaINS1_37MainloopSm90TmaGmmaWarpSpecializedFP8ILi4ENS5_IJNS4_1CILi1EEESB_SB_EEENS1_32KernelTmaWarpSpecializedPingpongEEENS5_IJNSA_ILi64EEENSA_ILi128EEENSA_ILi32EEEEEENS_12float_e4m3_tENS5_IJlSB_lEEESJ_SK_NS4_8TiledMMAINS4_8MMA_AtomIJNS4_4SM904GMMA31MMA_64x128x32_F32E4M3E4M3_SS_TNILNSO_7ScaleInE1ELSQ_1EEEEEENS4_6LayoutISC_NS5_IJNSA_ILi0EEESU_SU_EEEEENS5_IJNS4_10UnderscoreESX_SX_EEEEENS4_13SM90_TMA_LOADENS4_14ComposedLayoutINS4_7SwizzleILi1ELi4ELi3EEENS4_18smem_ptr_flag_bitsILi8EEENST_INS5_IJNSA_ILi8EEESH_EEENS5_IJSH_SB_EEEEEEEvNS4_8identityES10_S1A_vS1B_EENS_8epilogue10collective6detail29Sm90TmaWarpSpecializedAdapterINS1E_15DefaultEpilogueISJ_SK_SK_NS1D_6thread17LinearCombinationISJ_Li1EffLNS1I_9ScaleType4KindE0ELNS_15FloatRoundStyleE2ESJ_EENS1_15EpilogueDefaultEEEEEvvEEEEvNT_6ParamsE)
        /*0008*/ 	.word	0x000000a8


	//----- nvinfo : EIATTR_FRAME_SIZE
	.align		4
.L_12:
        /*000c*/ 	.byte	0x04, 0x11
        /*000e*/ 	.short	(.L_14 - .L_13)
	.align		4
.L_13:
        /*0010*/ 	.word	index@(_ZN7cutlass13device_kernelINS_4gemm6kernel13GemmUniversalIN4cute5tupleIJiiiiEEENS1_10collective13CollectiveMmaINS1_37MainloopSm90TmaGmmaWarpSpecializedFP8ILi4ENS5_IJNS4_1CILi1EEESB_SB_EEENS1_32KernelTmaWarpSpecializedPingpongEEENS5_IJNSA_ILi64EEENSA_ILi128EEENSA_ILi32EEEEEENS_12float_e4m3_tENS5_IJlSB_lEEESJ_SK_NS4_8TiledMMAINS4_8MMA_AtomIJNS4_4SM904GMMA31MMA_64x128x32_F32E4M3E4M3_SS_TNILNSO_7ScaleInE1ELSQ_1EEEEEENS4_6LayoutISC_NS5_IJNSA_ILi0EEESU_SU_EEEEENS5_IJNS4_10UnderscoreESX_SX_EEEEENS4_13SM90_TMA_LOADENS4_14ComposedLayoutINS4_7SwizzleILi1ELi4ELi3EEENS4_18smem_ptr_flag_bitsILi8EEENST_INS5_IJNSA_ILi8EEESH_EEENS5_IJSH_SB_EEEEEEEvNS4_8identityES10_S1A_vS1B_EENS_8epilogue10collective6detail29Sm90TmaWarpSpecializedAdapterINS1E_15DefaultEpilogueISJ_SK_SK_NS1D_6thread17LinearCombinationISJ_Li1EffLNS1I_9ScaleType4KindE0ELNS_15FloatRoundStyleE2ESJ_EENS1_15EpilogueDefaultEEEEEvvEEEEvNT_6ParamsE)
        /*0014*/ 	.word	0x00000000


	//----- nvinfo : EIATTR_MIN_STACK_SIZE
	.align		4
.L_14:
        /*0018*/ 	.byte	0x04, 0x12
        /*001a*/ 	.short	(.L_16 - .L_15)
	.align		4
.L_15:
        /*001c*/ 	.word	index@(_ZN7cutlass13device_kernelINS_4gemm6kernel13GemmUniversalIN4cute5tupleIJiiiiEEENS1_10collective13CollectiveMmaINS1_37MainloopSm90TmaGmmaWarpSpecializedFP8ILi4ENS5_IJNS4_1CILi1EEESB_SB_EEENS1_32KernelTmaWarpSpecializedPingpongEEENS5_IJNSA_ILi64EEENSA_ILi128EEENSA_ILi32EEEEEENS_12float_e4m3_tENS5_IJlSB_lEEESJ_SK_NS4_8TiledMMAINS4_8MMA_AtomIJNS4_4SM904GMMA31MMA_64x128x32_F32E4M3E4M3_SS_TNILNSO_7ScaleInE1ELSQ_1EEEEEENS4_6LayoutISC_NS5_IJNSA_ILi0EEESU_SU_EEEEENS5_IJNS4_10UnderscoreESX_SX_EEEEENS4_13SM90_TMA_LOADENS4_14ComposedLayoutINS4_7SwizzleILi1ELi4ELi3EEENS4_18smem_ptr_flag_bitsILi8EEENST_INS5_IJNSA_ILi8EEESH_EEENS5_IJSH_SB_EEEEEEEvNS4_8identityES10_S1A_vS1B_EENS_8epilogue10collective6detail29Sm90TmaWarpSpecializedAdapterINS1E_15DefaultEpilogueISJ_SK_SK_NS1D_6thread17LinearCombinationISJ_Li1EffLNS1I_9ScaleType4KindE0ELNS_15FloatRoundStyleE2ESJ_EENS1_15EpilogueDefaultEEEEEvvEEEEvNT_6ParamsE)
        /*0020*/ 	.word	0x00000000
.L_16:


//--------------------- .nv.compat                --------------------------
	.section	.nv.compat,"",@"SHT_CUDA_COMPAT_INFO"
	.align	4
        /*0000*/ 	.byte	0x02, 0x09, 0x01, 0x00, 0x02, 0x02, 0x04, 0x00, 0x02, 0x05, 0x05, 0x00, 0x03, 0x07, 0x01, 0x01
        /*0010*/ 	.byte	0x02, 0x03, 0x01, 0x00, 0x02, 0x06, 0x01, 0x00, 0x04, 0x0b, 0x08, 0x00, 0x00, 0x00, 0x00, 0x00
        /*0020*/ 	.byte	0x00, 0x00, 0x00, 0x00


//--------------------- .nv.info._ZN7cutlass13device_kernelINS_4gemm6kernel13GemmUniversalIN4cute5tupleIJiiiiEEENS1_10collective13CollectiveMmaINS1_37MainloopSm90TmaGmmaWarpSpecializedFP8ILi4ENS5_IJNS4_1CILi1EEESB_SB_EEENS1_32KernelTmaWarpSpecializedPingpongEEENS5_IJNSA_ILi64EEENSA_ILi128EEENSA_ILi32EEEEEENS_12float_e4m3_tENS5_IJlSB_lEEESJ_SK_NS4_8TiledMMAINS4_8MMA_AtomIJNS4_4SM904GMMA31MMA_64x128x32_F32E4M3E4M3_SS_TNILNSO_7ScaleInE1ELSQ_1EEEEEENS4_6LayoutISC_NS5_IJNSA_ILi0EEESU_SU_EEEEENS5_IJNS4_10UnderscoreESX_SX_EEEEENS4_13SM90_TMA_LOADENS4_14ComposedLayoutINS4_7SwizzleILi1ELi4ELi3EEENS4_18smem_ptr_flag_bitsILi8EEENST_INS5_IJNSA_ILi8EEESH_EEENS5_IJSH_SB_EEEEEEEvNS4_8identityES10_S1A_vS1B_EENS_8epilogue10collective6detail29Sm90TmaWarpSpecializedAdapterINS1E_15DefaultEpilogueISJ_SK_SK_NS1D_6thread17LinearCombinationISJ_Li1EffLNS1I_9ScaleType4KindE0ELNS_15FloatRoundStyleE2ESJ_EENS1_15EpilogueDefaultEEEEEvvEEEEvNT_6ParamsE --------------------------
	.section	.nv.info._ZN7cutlass13device_kernelINS_4gemm6kernel13GemmUniversalIN4cute5tupleIJiiiiEEENS1_10collective13CollectiveMmaINS1_37MainloopSm90TmaGmmaWarpSpecializedFP8ILi4ENS5_IJNS4_1CILi1EEESB_SB_EEENS1_32KernelTmaWarpSpecializedPingpongEEENS5_IJNSA_ILi64EEENSA_ILi128EEENSA_ILi32EEEEEENS_12float_e4m3_tENS5_IJlSB_lEEESJ_SK_NS4_8TiledMMAINS4_8MMA_AtomIJNS4_4SM904GMMA31MMA_64x128x32_F32E4M3E4M3_SS_TNILNSO_7ScaleInE1ELSQ_1EEEEEENS4_6LayoutISC_NS5_IJNSA_ILi0EEESU_SU_EEEEENS5_IJNS4_10UnderscoreESX_SX_EEEEENS4_13SM90_TMA_LOADENS4_14ComposedLayoutINS4_7SwizzleILi1ELi4ELi3EEENS4_18smem_ptr_flag_bitsILi8EEENST_INS5_IJNSA_ILi8EEESH_EEENS5_IJSH_SB_EEEEEEEvNS4_8identityES10_S1A_vS1B_EENS_8epilogue10collective6detail29Sm90TmaWarpSpecializedAdapterINS1E_15DefaultEpilogueISJ_SK_SK_NS1D_6thread17LinearCombinationISJ_Li1EffLNS1I_9ScaleType4KindE0ELNS_15FloatRoundStyleE2ESJ_EENS1_15EpilogueDefaultEEEEEvvEEEEvNT_6ParamsE,"",@"SHT_CUDA_INFO"
	.sectionflags	@""
	.align	4


	//----- nvinfo : EIATTR_CUDA_API_VERSION
	.align		4
        /*0000*/ 	.byte	0x04, 0x37
        /*0002*/ 	.short	(.L_18 - .L_17)
.L_17:
        /*0004*/ 	.word	0x00000082


	//----- nvinfo : EIATTR_KPARAM_INFO
	.align		4
.L_18:
        /*0008*/ 	.byte	0x04, 0x17
        /*000a*/ 	.short	(.L_20 - .L_19)
.L_19:
        /*000c*/ 	.word	0x00000000
        /*0010*/ 	.short	0x0000
        /*0012*/ 	.short	0x0070
        /*0014*/ 	.byte	0x00, 0xf0, 0x01, 0x10


	//----- nvinfo : EIATTR_SPARSE_MMA_MASK
	.align		4
.L_20:
        /*0018*/ 	.byte	0x03, 0x50
        /*001a*/ 	.short	0x0000


	//----- nvinfo : EIATTR_MAXREG_COUNT
	.align		4
        /*001c*/ 	.byte	0x03, 0x1b
        /*001e*/ 	.short	0x00a8


	//----- nvinfo : EIATTR_NUM_BARRIERS
	.align		4
        /*0020*/ 	.byte	0x02, 0x4c
        /*0022*/ 	.byte	0x01
	.zero		1


	//----- nvinfo : EIATTR_MERCURY_ISA_VERSION
	.align		4
        /*0024*/ 	.byte	0x03, 0x5f
        /*0026*/ 	.short	0x0101


	//----- nvinfo : EIATTR_INT_WARP_WIDE_INSTR_OFFSETS
	.align		4
        /*0028*/ 	.byte	0x04, 0x31
        /*002a*/ 	.short	(.L_22 - .L_21)


	//   ....[0]....
.L_21:
        /*002c*/ 	.word	0x00000470


	//   ....[1]....
        /*0030*/ 	.word	0x00000490


	//   ....[2]....
        /*0034*/ 	.word	0x00000510


	//   ....[3]....
        /*0038*/ 	.word	0x00000520


	//   ....[4]....
        /*003c*/ 	.word	0x00000530


	//   ....[5]....
        /*0040*/ 	.word	0x00000550


	//   ....[6]....
        /*0044*/ 	.word	0x000005b0


	//   ....[7]....
        /*0048*/ 	.word	0x000005d0


	//----- nvinfo : EIATTR_COOP_GROUP_MASK_REGIDS
	.align		4
.L_22:
        /*004c*/ 	.byte	0x04, 0x29
        /*004e*/ 	.short	(.L_24 - .L_23)


	//   ....[0]....
.L_23:
        /*0050*/ 	.word	0xffffffff


	//   ....[1]....
        /*0054*/ 	.word	0xffffffff


	//   ....[2]....
        /*0058*/ 	.word	0xffffffff


	//   ....[3]....
        /*005c*/ 	.word	0xffffffff


	//   ....[4]....
        /*0060*/ 	.word	0xffffffff


	//   ....[5]....
        /*0064*/ 	.word	0xffffffff


	//----- nvinfo : EIATTR_COOP_GROUP_INSTR_OFFSETS
	.align		4
.L_24:
        /*0068*/ 	.byte	0x04, 0x28
        /*006a*/ 	.short	(.L_26 - .L_25)


	//   ....[0]....
.L_25:
        /*006c*/ 	.word	0x00000050


	//   ....[1]....
        /*0070*/ 	.word	0x00000080


	//   ....[2]....
        /*0074*/ 	.word	0x00000180


	//   ....[3]....
        /*0078*/ 	.word	0x00000390


	//   ....[4]....
        /*007c*/ 	.word	0x000003d0


	//   ....[5]....
        /*0080*/ 	.word	0x00000410


	//----- nvinfo : EIATTR_REG_RECONFIG
	.align		4
.L_26:
        /*0084*/ 	.byte	0x01, 0x54
	.zero		2


	//----- nvinfo : EIATTR_MBARRIER_INSTR_OFFSETS
	.align		4
        /*0088*/ 	.byte	0x04, 0x39
        /*008a*/ 	.short	(.L_28 - .L_27)


	//   ....[0]....
.L_27:
        /*008c*/ 	.word	0x00000300
        /*0090*/ 	.word	0x000000ff
        /*0094*/ 	.word	0x00000000
        /*0098*/ 	.short	0x0100
        /*009a*/ 	.byte	0x09
	.zero		1


	//   ....[1]....
        /*009c*/ 	.word	0x00000310
        /*00a0*/ 	.word	0x000000ff
        /*00a4*/ 	.word	0x00000020
        /*00a8*/ 	.short	0x0100
        /*00aa*/ 	.byte	0x09
	.zero		1


	//   ....[2]....
        /*00ac*/ 	.word	0x00000320
        /*00b0*/ 	.word	0x000000ff
        /*00b4*/ 	.word	0x00000008
        /*00b8*/ 	.short	0x0100
        /*00ba*/ 	.byte	0x09
	.zero		1


	//   ....[3]....
        /*00bc*/ 	.word	0x00000330
        /*00c0*/ 	.word	0x000000ff
        /*00c4*/ 	.word	0x00000028
        /*00c8*/ 	.short	0x0100
        /*00ca*/ 	.byte	0x09
	.zero		1


	//   ....[4]....
        /*00cc*/ 	.word	0x00000340
        /*00d0*/ 	.word	0x000000ff
        /*00d4*/ 	.word	0x00000010
        /*00d8*/ 	.short	0x0100
        /*00da*/ 	.byte	0x09
	.zero		1


	//   ....[5]....
        /*00dc*/ 	.word	0x00000350
        /*00e0*/ 	.word	0x000000ff
        /*00e4*/ 	.word	0x00000030
        /*00e8*/ 	.short	0x0100
        /*00ea*/ 	.byte	0x09
	.zero		1


	//   ....[6]....
        /*00ec*/ 	.word	0x00000360
        /*00f0*/ 	.word	0x000000ff
        /*00f4*/ 	.word	0x00000018
        /*00f8*/ 	.short	0x0100
        /*00fa*/ 	.byte	0x09
	.zero		1


	//   ....[7]....
        /*00fc*/ 	.word	0x00000370
        /*0100*/ 	.word	0x000000ff
        /*0104*/ 	.word	0x00000038
        /*0108*/ 	.short	0x0100
        /*010a*/ 	.byte	0x09
	.zero		1


	//   ....[8]....
        /*010c*/ 	.word	0x000005f0
        /*0110*/ 	.word	0x000000ff
        /*0114*/ 	.word	0x00000070
        /*0118*/ 	.short	0x0100
        /*011a*/ 	.byte	0x09
	.zero		1


	//   ....[9]....
        /*011c*/ 	.word	0x00000600
        /*0120*/ 	.word	0x000000ff
        /*0124*/ 	.word	0x00000078
        /*0128*/ 	.short	0x0100
        /*012a*/ 	.byte	0x09
	.zero		1


	//   ....[10]....
        /*012c*/ 	.word	0x00000640
        /*0130*/ 	.word	0x000000ff
        /*0134*/ 	.word	0x00000050
        /*0138*/ 	.short	0x0100
        /*013a*/ 	.byte	0x0a
	.zero		1


	//   ....[11]....
        /*013c*/ 	.word	0x00000660
        /*0140*/ 	.word	0x000000ff
        /*0144*/ 	.word	0x00000058
        /*0148*/ 	.short	0x0100
        /*014a*/ 	.byte	0x0a
	.zero		1


	//   ....[12]....
        /*014c*/ 	.word	0x00000670
        /*0150*/ 	.word	0x000000ff
        /*0154*/ 	.word	0x00000060
        /*0158*/ 	.short	0x0100
        /*015a*/ 	.byte	0x0a
	.zero		1


	//   ....[13]....
        /*015c*/ 	.word	0x00000680
        /*0160*/ 	.word	0x000000ff
        /*0164*/ 	.word	0x00000068
        /*0168*/ 	.short	0x0100
        /*016a*/ 	.byte	0x0a
	.zero		1


	//   ....[14]....
        /*016c*/ 	.word	0x00001520
        /*0170*/ 	.word	0x0000000d
        /*0174*/ 	.word	0xfffffff8
        /*0178*/ 	.short	0x010a
        /*017a*/ 	.byte	0x3f
	.zero		1


	//   ....[15]....
        /*017c*/ 	.word	0x00001a00
        /*0180*/ 	.word	0x000000ff
        /*0184*/ 	.word	0x00000000
        /*0188*/ 	.short	0x010a
        /*018a*/ 	.byte	0x04
	.zero		1


	//   ....[16]....
        /*018c*/ 	.word	0x00001a40
        /*0190*/ 	.word	0x000000ff
        /*0194*/ 	.word	0x00000000
        /*0198*/ 	.short	0x010a
        /*019a*/ 	.byte	0x04
	.zero		1


	//   ....[17]....
        /*019c*/ 	.word	0x000022f0
        /*01a0*/ 	.word	0x000000ff
        /*01a4*/ 	.word	0x00000000
        /*01a8*/ 	.short	0x010a
        /*01aa*/ 	.byte	0x10
	.zero		1


	//   ....[18]....
        /*01ac*/ 	.word	0x00002330
        /*01b0*/ 	.word	0x000000ff
        /*01b4*/ 	.word	0x00000000
        /*01b8*/ 	.short	0x010a
        /*01ba*/ 	.byte	0x10
	.zero		1


	//   ....[19]....
        /*01bc*/ 	.word	0x00002950
        /*01c0*/ 	.word	0x000000ff
        /*01c4*/ 	.word	0x00000000
        /*01c8*/ 	.short	0x0101
        /*01ca*/ 	.byte	0x06
	.zero		1


	//   ....[20]....
        /*01cc*/ 	.word	0x00002eb0
        /*01d0*/ 	.word	0x00000091
        /*01d4*/ 	.word	0x00000000
        /*01d8*/ 	.short	0x0101
        /*01da*/ 	.byte	0x20
	.zero		1


	//   ....[21]....
        /*01dc*/ 	.word	0x00002f90
        /*01e0*/ 	.word	0x000000ff
        /*01e4*/ 	.word	0x00000000
        /*01e8*/ 	.short	0x0101
        /*01ea*/ 	.byte	0x04
	.zero		1


	//   ....[22]....
        /*01ec*/ 	.word	0x00002ff0
        /*01f0*/ 	.word	0x0000000d
        /*01f4*/ 	.word	0x00000008
        /*01f8*/ 	.short	0x010a
        /*01fa*/ 	.byte	0x3f
	.zero		1


	//   ....[23]....
        /*01fc*/ 	.word	0x00007810
        /*0200*/ 	.word	0x0000000e
        /*0204*/ 	.word	0x00000000
        /*0208*/ 	.short	0x0101
        /*020a*/ 	.byte	0x20
	.zero		1


	//   ....[24]....
        /*020c*/ 	.word	0x00008290
        /*0210*/ 	.word	0x0000000d
        /*0214*/ 	.word	0x00000020
        /*0218*/ 	.short	0x010a
        /*021a*/ 	.byte	0x3f
	.zero		1


	//   ....[25]....
        /*021c*/ 	.word	0x00008620
        /*0220*/ 	.word	0x00000004
        /*0224*/ 	.word	0x00000078
        /*0228*/ 	.short	0x0101
        /*022a*/ 	.byte	0x3f
	.zero		1


	//   ....[26]....
        /*022c*/ 	.word	0x00008d90
        /*0230*/ 	.word	0x00000005
        /*0234*/ 	.word	0x00000000
        /*0238*/ 	.short	0x010a
        /*023a*/ 	.byte	0x3f
	.zero		1


	//   ....[27]....
        /*023c*/ 	.word	0x00008e10
        /*0240*/ 	.word	0x00000007
        /*0244*/ 	.word	0x00000000
        /*0248*/ 	.short	0x010a
        /*024a*/ 	.byte	0x3f
	.zero		1


	//   ....[28]....
        /*024c*/ 	.word	0x00008ea0
        /*0250*/ 	.word	0x00000006
        /*0254*/ 	.word	0x00000000
        /*0258*/ 	.short	0x010a
        /*025a*/ 	.byte	0x3f
	.zero		1


	//   ....[29]....
        /*025c*/ 	.word	0x00008f30
        /*0260*/ 	.word	0x00000003
        /*0264*/ 	.word	0x00000000
        /*0268*/ 	.short	0x010a
        /*026a*/ 	.byte	0x3f
	.zero		1


	//   ....[30]....
        /*026c*/ 	.word	0x00008f90
        /*0270*/ 	.word	0x0000000d
        /*0274*/ 	.word	0xfffffff8
        /*0278*/ 	.short	0x010a
        /*027a*/ 	.byte	0x3f
	.zero		1


	//   ....[31]....
        /*027c*/ 	.word	0x00008ff0
        /*0280*/ 	.word	0x0000000b
        /*0284*/ 	.word	0x00000000
        /*0288*/ 	.short	0x010a
        /*028a*/ 	.byte	0x3f
	.zero		1


	//   ....[32]....
        /*028c*/ 	.word	0x00009050
        /*0290*/ 	.word	0x00000092
        /*0294*/ 	.word	0x00000000
        /*0298*/ 	.short	0x010a
        /*029a*/ 	.byte	0x3f
	.zero		1


	//   ....[33]....
        /*029c*/ 	.word	0x000090a0
        /*02a0*/ 	.word	0x0000000d
        /*02a4*/ 	.word	0x00000008
        /*02a8*/ 	.short	0x010a
        /*02aa*/ 	.byte	0x3f
	.zero		1


	//   ....[34]....
        /*02ac*/ 	.word	0x00009170
        /*02b0*/ 	.word	0x0000000d
        /*02b4*/ 	.word	0x00000020
        /*02b8*/ 	.short	0x010a
        /*02ba*/ 	.byte	0x3f
	.zero		1


	//   ....[35]....
        /*02bc*/ 	.word	0x00009250
        /*02c0*/ 	.word	0x00000005
        /*02c4*/ 	.word	0x00000000
        /*02c8*/ 	.short	0x010a
        /*02ca*/ 	.byte	0x3f
	.zero		1


	//   ....[36]....
        /*02cc*/ 	.word	0x000092a0
        /*02d0*/ 	.word	0x00000007
        /*02d4*/ 	.word	0x00000000
        /*02d8*/ 	.short	0x010a
        /*02da*/ 	.byte	0x3f
	.zero		1


	//   ....[37]....
        /*02dc*/ 	.word	0x000092f0
        /*02e0*/ 	.word	0x00000006
        /*02e4*/ 	.word	0x00000000
        /*02e8*/ 	.short	0x010a
        /*02ea*/ 	.byte	0x3f
	.zero		1


	//----- nvinfo : EIATTR_NUM_MBARRIERS
	.align		4
.L_28:
        /*02ec*/ 	.byte	0x03, 0x38
        /*02ee*/ 	.short	0x000e


	//----- nvinfo : EIATTR_EXIT_INSTR_OFFSETS
	.align		4
        /*02f0*/ 	.byte	0x04, 0x1c
        /*02f2*/ 	.short	(.L_30 - .L_29)


	//   ....[0]....
.L_29:
        /*02f4*/ 	.word	0x00001200


	//   ....[1]....
        /*02f8*/ 	.word	0x00001260


	//   ....[2]....
        /*02fc*/ 	.word	0x00007fc0


	//   ....[3]....
        /*0300*/ 	.word	0x00007ff0


	//   ....[4]....
        /*0304*/ 	.word	0x00008f80


	//----- nvinfo : EIATTR_MAX_THREADS
	.align		4
.L_30:
        /*0308*/ 	.byte	0x04, 0x05
        /*030a*/ 	.short	(.L_32 - .L_31)
.L_31:
        /*030c*/ 	.word	0x00000180
        /*0310*/ 	.word	0x00000001
        /*0314*/ 	.word	0x00000001


	//----- nvinfo : EIATTR_CRS_STACK_SIZE
	.align		4
.L_32:
        /*0318*/ 	.byte	0x04, 0x1e
        /*031a*/ 	.short	(.L_34 - .L_33)
.L_33:
        /*031c*/ 	.word	0x00000000


	//----- nvinfo : EIATTR_CBANK_PARAM_SIZE
	.align		4
.L_34:
        /*0320*/ 	.byte	0x03, 0x19
        /*0322*/ 	.short	0x0470


	//----- nvinfo : EIATTR_PARAM_CBANK
	.align		4
        /*0324*/ 	.byte	0x04, 0x0a
        /*0326*/ 	.short	(.L_36 - .L_35)
	.align		4
.L_35:
        /*0328*/ 	.word	index@(.nv.constant0._ZN7cutlass13device_kernelINS_4gemm6kernel13GemmUniversalIN4cute5tupleIJiiiiEEENS1_10collective13CollectiveMmaINS1_37MainloopSm90TmaGmmaWarpSpecializedFP8ILi4ENS5_IJNS4_1CILi1EEESB_SB_EEENS1_32KernelTmaWarpSpecializedPingpongEEENS5_IJNSA_ILi64EEENSA_ILi128EEENSA_ILi32EEEEEENS_12float_e4m3_tENS5_IJlSB_lEEESJ_SK_NS4_8TiledMMAINS4_8MMA_AtomIJNS4_4SM904GMMA31MMA_64x128x32_F32E4M3E4M3_SS_TNILNSO_7ScaleInE1ELSQ_1EEEEEENS4_6LayoutISC_NS5_IJNSA_ILi0EEESU_SU_EEEEENS5_IJNS4_10UnderscoreESX_SX_EEEEENS4_13SM90_TMA_LOADENS4_14ComposedLayoutINS4_7SwizzleILi1ELi4ELi3EEENS4_18smem_ptr_flag_bitsILi8EEENST_INS5_IJNSA_ILi8EEESH_EEENS5_IJSH_SB_EEEEEEEvNS4_8identityES10_S1A_vS1B_EENS_8epilogue10collective6detail29Sm90TmaWarpSpecializedAdapterINS1E_15DefaultEpilogueISJ_SK_SK_NS1D_6thread17LinearCombinationISJ_Li1EffLNS1I_9ScaleType4KindE0ELNS_15FloatRoundStyleE2ESJ_EENS1_15EpilogueDefaultEEEEEvvEEEEvNT_6ParamsE)
        /*032c*/ 	.short	0x0210
        /*032e*/ 	.short	0x0470


	//----- nvinfo : EIATTR_SW_WAR
	.align		4
.L_36:
        /*0330*/ 	.byte	0x04, 0x36
        /*0332*/ 	.short	(.L_38 - .L_37)
.L_37:
        /*0334*/ 	.word	0x00000008
.L_38:


//--------------------- .nv.callgraph             --------------------------
	.section	.nv.callgraph,"",@"SHT_CUDA_CALLGRAPH"
	.align	4
	.sectionentsize	8
	.align		4
        /*0000*/ 	.word	0x00000000
	.align		4
        /*0004*/ 	.word	0xffffffff
	.align		4
        /*0008*/ 	.word	0x00000000
	.align		4
        /*000c*/ 	.word	0xfffffffe
	.align		4
        /*0010*/ 	.word	0x00000000
	.align		4
        /*0014*/ 	.word	0xfffffffd
	.align		4
        /*0018*/ 	.word	0x00000000
	.align		4
        /*001c*/ 	.word	0xfffffffc


//--------------------- .nv.constant4             --------------------------
	.section	.nv.constant4,"a",@progbits
	.align	8
	.align		8
.nv.constant4:
        /*0000*/ 	.dword	_ZN40_INTERNAL_36768a4d_4_k_cu_dd217227_272824cuda3std3__45__cpo5beginE
	.align		8
        /*0008*/ 	.dword	_ZN40_INTERNAL_36768a4d_4_k_cu_dd217227_272824cuda3std3__45__cpo3endE
	.align		8
        /*0010*/ 	.dword	_ZN40_INTERNAL_36768a4d_4_k_cu_dd217227_272824cuda3std3__45__cpo6cbeginE
	.align		8
        /*0018*/ 	.dword	_ZN40_INTERNAL_36768a4d_4_k_cu_dd217227_272824cuda3std3__45__cpo4cendE
	.align		8
        /*0020*/ 	.dword	_ZN40_INTERNAL_36768a4d_4_k_cu_dd217227_272824cuda3std3__442_GLOBAL__N__36768a4d_4_k_cu_dd217227_272826ignoreE
	.align		8
        /*0028*/ 	.dword	_ZN40_INTERNAL_36768a4d_4_k_cu_dd217227_272824cuda3std3__419piecewise_constructE
	.align		8
        /*0030*/ 	.dword	_ZN40_INTERNAL_36768a4d_4_k_cu_dd217227_272824cuda3std3__48in_placeE
	.align		8
        /*0038*/ 	.dword	_ZN40_INTERNAL_36768a4d_4_k_cu_dd217227_272824cuda3std6ranges3__45__cpo4swapE
	.align		8
        /*0040*/ 	.dword	_ZN40_INTERNAL_36768a4d_4_k_cu_dd217227_272824cuda3std6ranges3__45__cpo9iter_moveE
	.align		8
        /*0048*/ 	.dword	_ZN40_INTERNAL_36768a4d_4_k_cu_dd217227_272824cute7productE
	.align		8
        /*0050*/ 	.dword	_ZN40_INTERNAL_36768a4d_4_k_cu_dd217227_272824cute1_E


//--------------------- .text._ZN7cutlass13device_kernelINS_4gemm6kernel13GemmUniversalIN4cute5tupleIJiiiiEEENS1_10collective13CollectiveMmaINS1_37MainloopSm90TmaGmmaWarpSpecializedFP8ILi4ENS5_IJNS4_1CILi1EEESB_SB_EEENS1_32KernelTmaWarpSpecializedPingpongEEENS5_IJNSA_ILi64EEENSA_ILi128EEENSA_ILi32EEEEEENS_12float_e4m3_tENS5_IJlSB_lEEESJ_SK_NS4_8TiledMMAINS4_8MMA_AtomIJNS4_4SM904GMMA31MMA_64x128x32_F32E4M3E4M3_SS_TNILNSO_7ScaleInE1ELSQ_1EEEEEENS4_6LayoutISC_NS5_IJNSA_ILi0EEESU_SU_EEEEENS5_IJNS4_10UnderscoreESX_SX_EEEEENS4_13SM90_TMA_LOADENS4_14ComposedLayoutINS4_7SwizzleILi1ELi4ELi3EEENS4_18smem_ptr_flag_bitsILi8EEENST_INS5_IJNSA_ILi8EEESH_EEENS5_IJSH_SB_EEEEEEEvNS4_8identityES10_S1A_vS1B_EENS_8epilogue10collective6detail29Sm90TmaWarpSpecializedAdapterINS1E_15DefaultEpilogueISJ_SK_SK_NS1D_6thread17LinearCombinationISJ_Li1EffLNS1I_9ScaleType4KindE0ELNS_15FloatRoundStyleE2ESJ_EENS1_15EpilogueDefaultEEEEEvvEEEEvNT_6ParamsE --------------------------
	.section	.text._ZN7cutlass13device_kernelINS_4gemm6kernel13GemmUniversalIN4cute5tupleIJiiiiEEENS1_10collective13CollectiveMmaINS1_37MainloopSm90TmaGmmaWarpSpecializedFP8ILi4ENS5_IJNS4_1CILi1EEESB_SB_EEENS1_32KernelTmaWarpSpecializedPingpongEEENS5_IJNSA_ILi64EEENSA_ILi128EEENSA_ILi32EEEEEENS_12float_e4m3_tENS5_IJlSB_lEEESJ_SK_NS4_8TiledMMAINS4_8MMA_AtomIJNS4_4SM904GMMA31MMA_64x128x32_F32E4M3E4M3_SS_TNILNSO_7ScaleInE1ELSQ_1EEEEEENS4_6LayoutISC_NS5_IJNSA_ILi0EEESU_SU_EEEEENS5_IJNS4_10UnderscoreESX_SX_EEEEENS4_13SM90_TMA_LOADENS4_14ComposedLayoutINS4_7SwizzleILi1ELi4ELi3EEENS4_18smem_ptr_flag_bitsILi8EEENST_INS5_IJNSA_ILi8EEESH_EEENS5_IJSH_SB_EEEEEEEvNS4_8identityES10_S1A_vS1B_EENS_8epilogue10collective6detail29Sm90TmaWarpSpecializedAdapterINS1E_15DefaultEpilogueISJ_SK_SK_NS1D_6thread17LinearCombinationISJ_Li1EffLNS1I_9ScaleType4KindE0ELNS_15FloatRoundStyleE2ESJ_EENS1_15EpilogueDefaultEEEEEvvEEEEvNT_6ParamsE,"ax",@progbits
	.align	128
.text._ZN7cutlass13device_kernelINS_4gemm6kernel13GemmUniversalIN4cute5tupleIJiiiiEEENS1_10collective13CollectiveMmaINS1_37MainloopSm90TmaGmmaWarpSpecializedFP8ILi4ENS5_IJNS4_1CILi1EEESB_SB_EEENS1_32KernelTmaWarpSpecializedPingpongEEENS5_IJNSA_ILi64EEENSA_ILi128EEENSA_ILi32EEEEEENS_12float_e4m3_tENS5_IJlSB_lEEESJ_SK_NS4_8TiledMMAINS4_8MMA_AtomIJNS4_4SM904GMMA31MMA_64x128x32_F32E4M3E4M3_SS_TNILNSO_7ScaleInE1ELSQ_1EEEEEENS4_6LayoutISC_NS5_IJNSA_ILi0EEESU_SU_EEEEENS5_IJNS4_10UnderscoreESX_SX_EEEEENS4_13SM90_TMA_LOADENS4_14ComposedLayoutINS4_7SwizzleILi1ELi4ELi3EEENS4_18smem_ptr_flag_bitsILi8EEENST_INS5_IJNSA_ILi8EEESH_EEENS5_IJSH_SB_EEEEEEEvNS4_8identityES10_S1A_vS1B_EENS_8epilogue10collective6detail29Sm90TmaWarpSpecializedAdapterINS1E_15DefaultEpilogueISJ_SK_SK_NS1D_6thread17LinearCombinationISJ_Li1EffLNS1I_9ScaleType4KindE0ELNS_15FloatRoundStyleE2ESJ_EENS1_15EpilogueDefaultEEEEEvvEEEEvNT_6ParamsE:
        .type           _ZN7cutlass13device_kernelINS_4gemm6kernel13GemmUniversalIN4cute5tupleIJiiiiEEENS1_10collective13CollectiveMmaINS1_37MainloopSm90TmaGmmaWarpSpecializedFP8ILi4ENS5_IJNS4_1CILi1EEESB_SB_EEENS1_32KernelTmaWarpSpecializedPingpongEEENS5_IJNSA_ILi64EEENSA_ILi128EEENSA_ILi32EEEEEENS_12float_e4m3_tENS5_IJlSB_lEEESJ_SK_NS4_8TiledMMAINS4_8MMA_AtomIJNS4_4SM904GMMA31MMA_64x128x32_F32E4M3E4M3_SS_TNILNSO_7ScaleInE1ELSQ_1EEEEEENS4_6LayoutISC_NS5_IJNSA_ILi0EEESU_SU_EEEEENS5_IJNS4_10UnderscoreESX_SX_EEEEENS4_13SM90_TMA_LOADENS4_14ComposedLayoutINS4_7SwizzleILi1ELi4ELi3EEENS4_18smem_ptr_flag_bitsILi8EEENST_INS5_IJNSA_ILi8EEESH_EEENS5_IJSH_SB_EEEEEEEvNS4_8identityES10_S1A_vS1B_EENS_8epilogue10collective6detail29Sm90TmaWarpSpecializedAdapterINS1E_15DefaultEpilogueISJ_SK_SK_NS1D_6thread17LinearCombinationISJ_Li1EffLNS1I_9ScaleType4KindE0ELNS_15FloatRoundStyleE2ESJ_EENS1_15EpilogueDefaultEEEEEvvEEEEvNT_6ParamsE,@function
        .size           _ZN7cutlass13device_kernelINS_4gemm6kernel13GemmUniversalIN4cute5tupleIJiiiiEEENS1_10collective13CollectiveMmaINS1_37MainloopSm90TmaGmmaWarpSpecializedFP8ILi4ENS5_IJNS4_1CILi1EEESB_SB_EEENS1_32KernelTmaWarpSpecializedPingpongEEENS5_IJNSA_ILi64EEENSA_ILi128EEENSA_ILi32EEEEEENS_12float_e4m3_tENS5_IJlSB_lEEESJ_SK_NS4_8TiledMMAINS4_8MMA_AtomIJNS4_4SM904GMMA31MMA_64x128x32_F32E4M3E4M3_SS_TNILNSO_7ScaleInE1ELSQ_1EEEEEENS4_6LayoutISC_NS5_IJNSA_ILi0EEESU_SU_EEEEENS5_IJNS4_10UnderscoreESX_SX_EEEEENS4_13SM90_TMA_LOADENS4_14ComposedLayoutINS4_7SwizzleILi1ELi4ELi3EEENS4_18smem_ptr_flag_bitsILi8EEENST_INS5_IJNSA_ILi8EEESH_EEENS5_IJSH_SB_EEEEEEEvNS4_8identityES10_S1A_vS1B_EENS_8epilogue10collective6detail29Sm90TmaWarpSpecializedAdapterINS1E_15DefaultEpilogueISJ_SK_SK_NS1D_6thread17LinearCombinationISJ_Li1EffLNS1I_9ScaleType4KindE0ELNS_15FloatRoundStyleE2ESJ_EENS1_15EpilogueDefaultEEEEEvvEEEEvNT_6ParamsE,(.L_x_203 - _ZN7cutlass13device_kernelINS_4gemm6kernel13GemmUniversalIN4cute5tupleIJiiiiEEENS1_10collective13CollectiveMmaINS1_37MainloopSm90TmaGmmaWarpSpecializedFP8ILi4ENS5_IJNS4_1CILi1EEESB_SB_EEENS1_32KernelTmaWarpSpecializedPingpongEEENS5_IJNSA_ILi64EEENSA_ILi128EEENSA_ILi32EEEEEENS_12float_e4m3_tENS5_IJlSB_lEEESJ_SK_NS4_8TiledMMAINS4_8MMA_AtomIJNS4_4SM904GMMA31MMA_64x128x32_F32E4M3E4M3_SS_TNILNSO_7ScaleInE1ELSQ_1EEEEEENS4_6LayoutISC_NS5_IJNSA_ILi0EEESU_SU_EEEEENS5_IJNS4_10UnderscoreESX_SX_EEEEENS4_13SM90_TMA_LOADENS4_14ComposedLayoutINS4_7SwizzleILi1ELi4ELi3EEENS4_18smem_ptr_flag_bitsILi8EEENST_INS5_IJNSA_ILi8EEESH_EEENS5_IJSH_SB_EEEEEEEvNS4_8identityES10_S1A_vS1B_EENS_8epilogue10collective6detail29Sm90TmaWarpSpecializedAdapterINS1E_15DefaultEpilogueISJ_SK_SK_NS1D_6thread17LinearCombinationISJ_Li1EffLNS1I_9ScaleType4KindE0ELNS_15FloatRoundStyleE2ESJ_EENS1_15EpilogueDefaultEEEEEvvEEEEvNT_6ParamsE)
        .other          _ZN7cutlass13device_kernelINS_4gemm6kernel13GemmUniversalIN4cute5tupleIJiiiiEEENS1_10collective13CollectiveMmaINS1_37MainloopSm90TmaGmmaWarpSpecializedFP8ILi4ENS5_IJNS4_1CILi1EEESB_SB_EEENS1_32KernelTmaWarpSpecializedPingpongEEENS5_IJNSA_ILi64EEENSA_ILi128EEENSA_ILi32EEEEEENS_12float_e4m3_tENS5_IJlSB_lEEESJ_SK_NS4_8TiledMMAINS4_8MMA_AtomIJNS4_4SM904GMMA31MMA_64x128x32_F32E4M3E4M3_SS_TNILNSO_7ScaleInE1ELSQ_1EEEEEENS4_6LayoutISC_NS5_IJNSA_ILi0EEESU_SU_EEEEENS5_IJNS4_10UnderscoreESX_SX_EEEEENS4_13SM90_TMA_LOADENS4_14ComposedLayoutINS4_7SwizzleILi1ELi4ELi3EEENS4_18smem_ptr_flag_bitsILi8EEENST_INS5_IJNSA_ILi8EEESH_EEENS5_IJSH_SB_EEEEEEEvNS4_8identityES10_S1A_vS1B_EENS_8epilogue10collective6detail29Sm90TmaWarpSpecializedAdapterINS1E_15DefaultEpilogueISJ_SK_SK_NS1D_6thread17LinearCombinationISJ_Li1EffLNS1I_9ScaleType4KindE0ELNS_15FloatRoundStyleE2ESJ_EENS1_15EpilogueDefaultEEEEEvvEEEEvNT_6ParamsE,@"STO_CUDA_ENTRY STV_DEFAULT"
_ZN7cutlass13device_kernelINS_4gemm6kernel13GemmUniversalIN4cute5tupleIJiiiiEEENS1_10collective13CollectiveMmaINS1_37MainloopSm90TmaGmmaWarpSpecializedFP8ILi4ENS5_IJNS4_1CILi1EEESB_SB_EEENS1_32KernelTmaWarpSpecializedPingpongEEENS5_IJNSA_ILi64EEENSA_ILi128EEENSA_ILi32EEEEEENS_12float_e4m3_tENS5_IJlSB_lEEESJ_SK_NS4_8TiledMMAINS4_8MMA_AtomIJNS4_4SM904GMMA31MMA_64x128x32_F32E4M3E4M3_SS_TNILNSO_7ScaleInE1ELSQ_1EEEEEENS4_6LayoutISC_NS5_IJNSA_ILi0EEESU_SU_EEEEENS5_IJNS4_10UnderscoreESX_SX_EEEEENS4_13SM90_TMA_LOADENS4_14ComposedLayoutINS4_7SwizzleILi1ELi4ELi3EEENS4_18smem_ptr_flag_bitsILi8EEENST_INS5_IJNSA_ILi8EEESH_EEENS5_IJSH_SB_EEEEEEEvNS4_8identityES10_S1A_vS1B_EENS_8epilogue10collective6detail29Sm90TmaWarpSpecializedAdapterINS1E_15DefaultEpilogueISJ_SK_SK_NS1D_6thread17LinearCombinationISJ_Li1EffLNS1I_9ScaleType4KindE0ELNS_15FloatRoundStyleE2ESJ_EENS1_15EpilogueDefaultEEEEEvvEEEEvNT_6ParamsE:
[----:B------:R-:W-:Y:S01]  /*0000*/  LDC R1, c[0x0][0x28] ;  /* 0x00000a00ff017b82 */ /* 0x000fe20000000800 */
[----:B------:R-:W0:Y:S01]  /*0010*/  S2R R8, SR_TID.X ;  /* 0x0000000000087919 */ /* 0x000e220000002100 */
[----:B------:R-:W-:Y:S01]  /*0020*/  ELECT P0, URZ, PT ;  /* 0x00000000003f782f */ /* 0x000fe20003800000 */
[----:B------:R-:W-:Y:S01]  /*0030*/  BSSY B0, `(.L_x_0) ;  /* 0x0000014000007945 */ /* 0x000fe20003800000 */
[----:B0-----:R-:W-:-:S05]  /*0040*/  SHF.R.U32.HI R0, RZ, 0x5, R8 ;  /* 0x00000005ff007819 */ /* 0x001fca0000011608 */
[----:B------:R-:W0:Y:S02]  /*0050*/  SHFL.IDX PT, R2, R0, RZ, 0x1f ;  /* 0x00001fff00027589 */ /* 0x000e2400000e0000 */
[----:B0-----:R-:W-:Y:S02]  /*0060*/  R2UR UR8, R2 ;  /* 0x00000000020872ca */ /* 0x001fe400000e0000 */
[----:B------:R-:W-:-:S05]  /*0070*/  SHF.R.U32.HI R2, RZ, 0x7, R8 ;  /* 0x00000007ff027819 */ /* 0x000fca0000011608 */
[----:B------:R0:W1:Y:S06]  /*0080*/  SHFL.IDX PT, R3, R2, RZ, 0x1f ;  /* 0x00001fff02037589 */ /* 0x00006c00000e0000 */
[----:B------:R-:W-:Y:S02]  /*0090*/  USHF.R.S32.HI UR4, URZ, 0x1f, UR8 ;  /* 0x0000001f3f047899 */ /* 0x000fe40008011408 */
[----:B------:R-:W-:Y:S02]  /*00a0*/  ISETP.NE.OR P0, PT, RZ, UR8, !P0 ;  /* 0x00000008ff007c0c */ /* 0x000fe4000c705670 */
[----:B------:R-:W-:-:S04]  /*00b0*/  ULEA.HI UR4, UR4, UR8, URZ, 0x2 ;  /* 0x0000000804047291 */ /* 0x000fc8000f8f103f */
[----:B------:R-:W-:-:S04]  /*00c0*/  ULOP3.LUT UR4, UR4, 0xfffffffc, URZ, 0xc0, !UPT ;  /* 0xfffffffc04047892 */ /* 0x000fc8000f8ec03f */
[----:B------:R-:W-:-:S03]  /*00d0*/  UIADD3 UR8, UR8, -UR4, URZ ;  /* 0x8000000408087290 */ /* 0x000fc6000fffe03f */
[----:B0-----:R-:W-:Y:S09]  /*00e0*/  @P0 BRA `(.L_x_1) ;  /* 0x0000000000200947 */ /* 0x001ff20003800000 */
[----:B------:R-:W-:Y:S02]  /*00f0*/  ULDC.64 UR4, c[0x0][0x198] ;  /* 0x0000660000047ab9 */ /* 0x000fe40000000a00 */
[----:B------:R-:W-:Y:S02]  /*0100*/  UIADD3 UR6, UP0, UR4, 0xf0, URZ ;  /* 0x000000f004067890 */ /* 0x000fe4000ff1e03f */
[----:B------:R-:W-:Y:S02]  /*0110*/  UIADD3 UR4, UP1, UR4, 0x1f0, URZ ;  /* 0x000001f004047890 */ /* 0x000fe4000ff3e03f */
[----:B------:R-:W-:Y:S02]  /*0120*/  UIADD3.X UR7, URZ, UR5, URZ, UP0, !UPT ;  /* 0x000000053f077290 */ /* 0x000fe400087fe43f */
[----:B------:R-:W-:-:S07]  /*0130*/  UIADD3.X UR5, URZ, UR5, URZ, UP1, !UPT ;  /* 0x000000053f057290 */ /* 0x000fce0008ffe43f */
[----:B------:R0:W-:Y:S02]  /*0140*/  UTMACCTL.PF [UR6] ;  /* 0x00000000060079b9 */ /* 0x0001e40008040000 */
[----:B------:R0:W-:Y:S02]  /*0150*/  UTMACCTL.PF [UR4] ;  /* 0x00000000040079b9 */ /* 0x0001e40008040000 */
[----:B0-----:R-:W-:Y:S01]  /*0160*/  NOP ;  /* 0x0000000000007918 */ /* 0x001fe20000000000 */
.L_x_1:
[----:B------:R-:W-:Y:S05]  /*0170*/  BSYNC B0 ;  /* 0x0000000000007941 */ /* 0x000fea0003800000 */
.L_x_0:
[----:B------:R-:W0:Y:S01]  /*0180*/  SHFL.IDX PT, R4, R0, RZ, 0x1f ;  /* 0x00001fff00047589 */ /* 0x000e2200000e0000 */
[----:B-1----:R-:W-:Y:S01]  /*0190*/  R2UR UR16, R3 ;  /* 0x00000000031072ca */ /* 0x002fe200000e0000 */
[----:B------:R-:W-:-:S04]  /*01a0*/  UISETP.NE.AND UP0, UPT, UR8, 0x3, UPT ;  /* 0x000000030800788c */ /* 0x000fc8000bf05270 */
[----:B------:R-:W-:-:S08]  /*01b0*/  UISETP.EQ.OR UP0, UPT, UR8, URZ, !UP0 ;  /* 0x0000003f0800728c */ /* 0x000fd0000c702670 */
[----:B------:R-:W-:Y:S02]  /*01c0*/  UIADD3 UR24, UR16, -0x1, URZ ;  /* 0xffffffff10187890 */ /* 0x000fe4000fffe03f */
[----:B------:R-:W-:Y:S02]  /*01d0*/  UISETP.EQ.AND UP0, UPT, UR16, URZ, UP0 ;  /* 0x0000003f1000728c */ /* 0x000fe40008702270 */
[----:B------:R-:W-:Y:S02]  /*01e0*/  UISETP.GE.U32.AND UP1, UPT, UR24, 0x2, UPT ;  /* 0x000000021800788c */ /* 0x000fe4000bf26070 */
[----:B------:R-:W-:Y:S01]  /*01f0*/  USEL UR13, URZ, 0x1, !UP0 ;  /* 0x000000013f0d7887 */ /* 0x000fe2000c000000 */
[----:B0-----:R-:W-:-:S03]  /*0200*/  ISETP.NE.AND P0, PT, R4, RZ, PT ;  /* 0x000000ff0400720c */ /* 0x001fc60003f05270 */
[----:B------:R-:W-:-:S10]  /*0210*/  USEL UR13, UR13, 0x2, UP1 ;  /* 0x000000020d0d7887 */ /* 0x000fd40008800000 */
[----:B------:R-:W-:Y:S05]  /*0220*/  @P0 BRA `(.L_x_2) ;  /* 0x0000000000580947 */ /* 0x000fea0003800000 */
[----:B------:R-:W0:Y:S01]  /*0230*/  S2UR UR9, SR_CgaCtaId ;  /* 0x00000000000979c3 */ /* 0x000e220000008800 */
[----:B------:R-:W-:Y:S01]  /*0240*/  UMOV UR4, 0x400 ;  /* 0x0000040000047882 */ /* 0x000fe20000000000 */
[----:B------:R-:W-:Y:S01]  /*0250*/  UMOV UR5, 0x1 ;  /* 0x0000000100057882 */ /* 0x000fe20000000000 */
[----:B------:R-:W-:Y:S01]  /*0260*/  UMOV UR6, 0x80 ;  /* 0x0000008000067882 */ /* 0x000fe20000000000 */
[----:B------:R-:W-:Y:S01]  /*0270*/  ELECT P0, URZ, PT ;  /* 0x00000000003f782f */ /* 0x000fe20003800000 */
[----:B------:R-:W-:-:S04]  /*0280*/  UIADD3 UR6, -UR6, 0x100000, URZ ;  /* 0x0010000006067890 */ /* 0x000fc8000fffe13f */
[----:B------:R-:W-:Y:S02]  /*0290*/  USHF.L.U32 UR7, UR6, 0xb, URZ ;  /* 0x0000000b06077899 */ /* 0x000fe4000800063f */
[----:B------:R-:W-:Y:S02]  /*02a0*/  USHF.L.U32 UR6, UR6, 0x1, URZ ;  /* 0x0000000106067899 */ /* 0x000fe4000800063f */
[----:B0-----:R-:W-:Y:S02]  /*02b0*/  ULEA UR9, UR9, UR4, 0x18 ;  /* 0x0000000409097291 */ /* 0x001fe4000f8ec03f */
[----:B------:R-:W-:-:S04]  /*02c0*/  UIADD3 UR4, -UR5, 0x100000, URZ ;  /* 0x0010000005047890 */ /* 0x000fc8000fffe13f */
[----:B------:R-:W-:Y:S02]  /*02d0*/  USHF.L.U32 UR5, UR4, 0xb, URZ ;  /* 0x0000000b04057899 */ /* 0x000fe4000800063f */
[----:B------:R-:W-:Y:S01]  /*02e0*/  USHF.L.U32 UR4, UR4, 0x1, URZ ;  /* 0x0000000104047899 */ /* 0x000fe2000800063f */
[----:B------:R-:W0:Y:S11]  /*02f0*/  FENCE.VIEW.ASYNC.S ;  /* 0x00000000000073c6 */ /* 0x000e360000000000 */
[----:B0-----:R0:W1:Y:S01]  /*0300*/  SYNCS.EXCH.64 URZ, [UR9], UR4 ;  /* 0x00000004093f75b2 */ /* 0x0010620008000100 */
[----:B------:R0:W2:Y:S01]  /*0310*/  SYNCS.EXCH.64 URZ, [UR9+0x20], UR6 ;  /* 0x00002006093f75b2 */ /* 0x0000a20008000100 */
[----:B------:R0:W3:Y:S01]  /*0320*/  SYNCS.EXCH.64 URZ, [UR9+0x8], UR4 ;  /* 0x00000804093f75b2 */ /* 0x0000e20008000100 */
[----:B------:R0:W4:Y:S01]  /*0330*/  SYNCS.EXCH.64 URZ, [UR9+0x28], UR6 ;  /* 0x00002806093f75b2 */ /* 0x0001220008000100 */
[----:B------:R0:W0:Y:S01]  /*0340*/  SYNCS.EXCH.64 URZ, [UR9+0x10], UR4 ;  /* 0x00001004093f75b2 */ /* 0x0000220008000100 */
[----:B------:R0:W0:Y:S01]  /*0350*/  SYNCS.EXCH.64 URZ, [UR9+0x30], UR6 ;  /* 0x00003006093f75b2 */ /* 0x0000220008000100 */
[----:B------:R0:W0:Y:S01]  /*0360*/  SYNCS.EXCH.64 URZ, [UR9+0x18], UR4 ;  /* 0x00001804093f75b2 */ /* 0x0000220008000100 */
[----:B------:R0:W0:Y:S01]  /*0370*/  SYNCS.EXCH.64 URZ, [UR9+0x38], UR6 ;  /* 0x00003806093f75b2 */ /* 0x0000220008000100 */
[----:B------:R-:W-:Y:S01]  /*0380*/  NOP ;  /* 0x0000000000007918 */ /* 0x000fe20000000000 */
.L_x_2:
[----:B------:R-:W5:Y:S01]  /*0390*/  SHFL.IDX PT, R4, R0, RZ, 0x1f ;  /* 0x00001fff00047589 */ /* 0x000f6200000e0000 */
[----:B------:R-:W-:Y:S01]  /*03a0*/  ELECT P0, URZ, PT ;  /* 0x00000000003f782f */ /* 0x000fe20003800000 */
[----:B------:R-:W-:Y:S01]  /*03b0*/  NOP ;  /* 0x0000000000007918 */ /* 0x000fe20000000000 */
[----:B------:R-:W-:Y:S01]  /*03c0*/  ELECT P1, URZ, PT ;  /* 0x00000000003f782f */ /* 0x000fe20003820000 */
[----:B------:R-:W1:Y:S01]  /*03d0*/  SHFL.IDX PT, R3, R0, RZ, 0x1f ;  /* 0x00001fff00037589 */ /* 0x000e6200000e0000 */
[----:B0-----:R-:W-:Y:S01]  /*03e0*/  UMOV UR4, 0x20 ;  /* 0x0000002000047882 */ /* 0x001fe20000000000 */
[----:B------:R-:W-:Y:S01]  /*03f0*/  UMOV UR12, 0x80 ;  /* 0x00000080000c7882 */ /* 0x000fe20000000000 */
[----:B------:R-:W-:Y:S01]  /*0400*/  NOP ;  /* 0x0000000000007918 */ /* 0x000fe20000000000 */
[----:B------:R0:W0:Y:S01]  /*0410*/  SHFL.IDX PT, R13, R2, RZ, 0x1f ;  /* 0x00001fff020d7589 */ /* 0x00002200000e0000 */
[----:B------:R-:W-:Y:S01]  /*0420*/  ULDC.64 UR22, c[0x0][0x208] ;  /* 0x0000820000167ab9 */ /* 0x000fe20000000a00 */
[----:B-----5:R-:W-:-:S02]  /*0430*/  ISETP.NE.OR P0, PT, R4, RZ, !P0 ;  /* 0x000000ff0400720c */ /* 0x020fc40004705670 */
[----:B-1----:R-:W-:Y:S02]  /*0440*/  ISETP.NE.OR P1, PT, R3, RZ, !P1 ;  /* 0x000000ff0300720c */ /* 0x002fe40004f25670 */
[----:B------:R-:W-:-:S04]  /*0450*/  SHF.R.S32.HI R3, RZ, 0x1f, R8 ;  /* 0x0000001fff037819 */ /* 0x000fc80000011408 */
[----:B------:R-:W-:-:S05]  /*0460*/  LEA.HI R3, R3, R8, RZ, 0x7 ;  /* 0x0000000803037211 */ /* 0x000fca00078f38ff */
[----:B------:R-:W-:Y:S01]  /*0470*/  VOTEU.ALL UP0, P0 ;  /* 0x00000000003f7886 */ /* 0x000fe20000000000 */
[----:B------:R-:W-:Y:S01]  /*0480*/  LOP3.LUT R3, R3, 0xffffff80, RZ, 0xc0, !PT ;  /* 0xffffff8003037812 */ /* 0x000fe200078ec0ff */
[----:B------:R-:W-:-:S03]  /*0490*/  VOTEU.ALL UP1, P1 ;  /* 0x00000000003f7886 */ /* 0x000fc60000820000 */
[----:B------:R-:W1:Y:S01]  /*04a0*/  @!UP0 S2UR UR7, SR_CgaCtaId ;  /* 0x00000000000789c3 */ /* 0x000e620000008800 */
[----:B------:R-:W-:Y:S01]  /*04b0*/  @!UP0 UMOV UR6, 0x400 ;  /* 0x0000040000068882 */ /* 0x000fe20000000000 */
[----:B------:R-:W-:-:S04]  /*04c0*/  @!UP0 UIADD3 UR4, -UR4, 0x100000, URZ ;  /* 0x0010000004048890 */ /* 0x000fc8000fffe13f */
[----:B------:R-:W-:Y:S02]  /*04d0*/  @!UP0 USHF.L.U32 UR5, UR4, 0xb, URZ ;  /* 0x0000000b04058899 */ /* 0x000fe4000800063f */
[----:B------:R-:W-:Y:S01]  /*04e0*/  @!UP0 USHF.L.U32 UR4, UR4, 0x1, URZ ;  /* 0x0000000104048899 */ /* 0x000fe2000800063f */
[----:B------:R-:W-:Y:S01]  /*04f0*/  IMAD.IADD R12, R8, 0x1, -R3 ;  /* 0x00000001080c7824 */ /* 0x000fe200078e0a03 */
[----:B------:R-:W-:Y:S01]  /*0500*/  @!UP1 UMOV UR10, 0x400 ;  /* 0x00000400000a9882 */ /* 0x000fe20000000000 */
[----:B------:R-:W-:Y:S01]  /*0510*/  VOTEU.ALL UP2, P1 ;  /* 0x00000000003f7886 */ /* 0x000fe20000840000 */
[----:B------:R-:W-:Y:S01]  /*0520*/  VOTEU.ALL UP3, P1 ;  /* 0x00000000003f7886 */ /* 0x000fe20000860000 */
[----:B------:R-:W-:Y:S01]  /*0530*/  VOTEU.ALL UP4, P1 ;  /* 0x00000000003f7886 */ /* 0x000fe20000880000 */
[----:B------:R-:W5:Y:S01]  /*0540*/  @!UP1 S2UR UR11, SR_CgaCtaId ;  /* 0x00000000000b99c3 */ /* 0x000f620000008800 */
[----:B------:R-:W-:Y:S01]  /*0550*/  VOTEU.ALL UP5, P1 ;  /* 0x00000000003f7886 */ /* 0x000fe200008a0000 */
[----:B------:R-:W-:Y:S01]  /*0560*/  ISETP.NE.AND P1, PT, RZ, UR16, PT ;  /* 0x00000010ff007c0c */ /* 0x000fe2000bf25270 */
[----:B-1----:R-:W-:-:S02]  /*0570*/  @!UP0 ULEA UR9, UR7, UR6, 0x18 ;  /* 0x0000000607098291 */ /* 0x002fc4000f8ec03f */
[----:B------:R-:W-:-:S04]  /*0580*/  @!UP1 UIADD3 UR6, -UR12, 0x100000, URZ ;  /* 0x001000000c069890 */ /* 0x000fc8000fffe13f */
[----:B------:R-:W-:Y:S02]  /*0590*/  @!UP1 USHF.L.U32 UR7, UR6, 0xb, URZ ;  /* 0x0000000b06079899 */ /* 0x000fe4000800063f */
[----:B------:R-:W-:Y:S01]  /*05a0*/  @!UP1 USHF.L.U32 UR6, UR6, 0x1, URZ ;  /* 0x0000000106069899 */ /* 0x000fe2000800063f */
[----:B------:R-:W-:Y:S01]  /*05b0*/  VOTEU.ALL UP0, P0 ;  /* 0x00000000003f7886 */ /* 0x000fe20000000000 */
[----:B-----5:R-:W-:Y:S01]  /*05c0*/  @!UP1 ULEA UR10, UR11, UR10, 0x18 ;  /* 0x0000000a0b0a9291 */ /* 0x020fe2000f8ec03f */
[----:B------:R-:W-:Y:S01]  /*05d0*/  VOTEU.ALL UP1, P0 ;  /* 0x00000000003f7886 */ /* 0x000fe20000020000 */
[----:B------:R-:W1:Y:S02]  /*05e0*/  FENCE.VIEW.ASYNC.S ;  /* 0x00000000000073c6 */ /* 0x000e640000000000 */
[----:B-1----:R-:W2:Y:S02]  /*05f0*/  @!UP0 SYNCS.EXCH.64 URZ, [UR9+0x70], UR4 ;  /* 0x00007004093f85b2 */ /* 0x002ea40008000100 */
[----:B------:R1:W2:Y:S01]  /*0600*/  @!UP1 SYNCS.EXCH.64 URZ, [UR9+0x78], UR4 ;  /* 0x00007804093f95b2 */ /* 0x0002a20008000100 */
[----:B------:R-:W-:Y:S01]  /*0610*/  NOP ;  /* 0x0000000000007918 */ /* 0x000fe20000000000 */
[----:B-1----:R-:W-:-:S02]  /*0620*/  ULDC.64 UR4, c[0x0][0x598] ;  /* 0x0001660000047ab9 */ /* 0x002fc40000000a00 */
[----:B------:R-:W-:Y:S02]  /*0630*/  ISETP.NE.U32.AND P0, PT, RZ, UR4, PT ;  /* 0x00000004ff007c0c */ /* 0x000fe4000bf05070 */
[----:B------:R1:W2:Y:S02]  /*0640*/  @!UP2 SYNCS.EXCH.64 URZ, [UR10+0x50], UR6 ;  /* 0x000050060a3fa5b2 */ /* 0x0002a40008000100 */
[----:B------:R-:W-:Y:S01]  /*0650*/  ISETP.NE.AND.EX P0, PT, RZ, UR5, PT, P0 ;  /* 0x00000005ff007c0c */ /* 0x000fe2000bf05300 */
[----:B------:R1:W2:Y:S01]  /*0660*/  @!UP3 SYNCS.EXCH.64 URZ, [UR10+0x58], UR6 ;  /* 0x000058060a3fb5b2 */ /* 0x0002a20008000100 */
[----:B------:R1:W2:Y:S01]  /*0670*/  @!UP4 SYNCS.EXCH.64 URZ, [UR10+0x60], UR6 ;  /* 0x000060060a3fc5b2 */ /* 0x0002a20008000100 */
[----:B------:R1:W2:Y:S01]  /*0680*/  @!UP5 SYNCS.EXCH.64 URZ, [UR10+0x68], UR6 ;  /* 0x000068060a3fd5b2 */ /* 0x0002a20008000100 */
[----:B------:R-:W-:Y:S01]  /*0690*/  NOP ;  /* 0x0000000000007918 */ /* 0x000fe20000000000 */
[----:B--234-:R-:W-:Y:S08]  /*06a0*/  BAR.SYNC.DEFER_BLOCKING 0x0 ;  /* 0x0000000000007b1d */ /* 0x01cff00000010000 */
[----:B01----:R-:W-:Y:S05]  /*06b0*/  @!P0 BRA `(.L_x_3) ;  /* 0x00000000001c8947 */ /* 0x003fea0003800000 */
[----:B------:R-:W0:Y:S02]  /*06c0*/  LDC.64 R2, c[0x0][0x598] ;  /* 0x00016600ff027b82 */ /* 0x000e240000000a00 */
[----:B0-----:R-:W2:Y:S02]  /*06d0*/  LDG.E.64 R2, desc[UR22][R2.64] ;  /* 0x0000001602027981 */ /* 0x001ea4000c1e1b00 */
[----:B--2---:R-:W-:-:S04]  /*06e0*/  ISETP.NE.U32.AND P0, PT, R2, RZ, PT ;  /* 0x000000ff0200720c */ /* 0x004fc80003f05070 */
[----:B------:R-:W-:-:S13]  /*06f0*/  ISETP.NE.AND.EX P0, PT, R3, RZ, PT, P0 ;  /* 0x000000ff0300720c */ /* 0x000fda0003f05300 */
[----:B------:R-:W-:Y:S05]  /*0700*/  @!P0 BRA `(.L_x_3) ;  /* 0x0000000000088947 */ /* 0x000fea0003800000 */
[----:B------:R2:W5:Y:S01]  /*0710*/  LD.E R6, desc[UR22][R2.64] ;  /* 0x0000001602067980 */ /* 0x000562000c101900 */
[----:B------:R-:W-:Y:S05]  /*0720*/  BRA `(.L_x_4) ;  /* 0x0000000000207947 */ /* 0x000fea0003800000 */
.L_x_3:
[----:B------:R-:W-:Y:S02]  /*0730*/  ULDC.64 UR4, c[0x0][0x588] ;  /* 0x0001620000047ab9 */ /* 0x000fe40000000a00 */
[----:B------:R-:W-:-:S04]  /*0740*/  ISETP.NE.U32.AND P0, PT, RZ, UR4, PT ;  /* 0x00000004ff007c0c */ /* 0x000fc8000bf05070 */
[----:B------:R-:W-:-:S13]  /*0750*/  ISETP.NE.AND.EX P0, PT, RZ, UR5, PT, P0 ;  /* 0x00000005ff007c0c */ /* 0x000fda000bf05300 */
[----:B------:R-:W-:Y:S05]  /*0760*/  @!P0 BRA `(.L_x_5) ;  /* 0x00000000000c8947 */ /* 0x000fea0003800000 */
[----:B------:R-:W0:Y:S02]  /*0770*/  LDC.64 R6, c[0x0][0x588] ;  /* 0x00016200ff067b82 */ /* 0x000e240000000a00 */
[----:B0-----:R1:W5:Y:S01]  /*0780*/  LDG.E R6, desc[UR22][R6.64] ;  /* 0x0000001606067981 */ /* 0x001362000c1e1900 */
[----:B------:R-:W-:Y:S05]  /*0790*/  BRA `(.L_x_4) ;  /* 0x0000000000047947 */ /* 0x000fea0003800000 */
.L_x_5:
[----:B------:R-:W0:Y:S02]  /*07a0*/  LDC R6, c[0x0][0x580] ;  /* 0x00016000ff067b82 */ /* 0x000e240000000800 */
.L_x_4:
[----:B------:R-:W-:Y:S02]  /*07b0*/  ULDC.64 UR4, c[0x0][0x5a0] ;  /* 0x0001680000047ab9 */ /* 0x000fe40000000a00 */
[----:B------:R-:W-:-:S04]  /*07c0*/  ISETP.NE.U32.AND P0, PT, RZ, UR4, PT ;  /* 0x00000004ff007c0c */ /* 0x000fc8000bf05070 */
[----:B------:R-:W-:-:S13]  /*07d0*/  ISETP.NE.AND.EX P0, PT, RZ, UR5, PT, P0 ;  /* 0x00000005ff007c0c */ /* 0x000fda000bf05300 */
[----:B------:R-:W-:Y:S05]  /*07e0*/  @!P0 BRA `(.L_x_6) ;  /* 0x00000000001c8947 */ /* 0x000fea0003800000 */
[----:B--2---:R-:W2:Y:S02]  /*07f0*/  LDC.64 R2, c[0x0][0x5a0] ;  /* 0x00016800ff027b82 */ /* 0x004ea40000000a00 */
[----:B--2---:R-:W2:Y:S02]  /*0800*/  LDG.E.64 R2, desc[UR22][R2.64] ;  /* 0x0000001602027981 */ /* 0x004ea4000c1e1b00 */
[----:B--2---:R-:W-:-:S04]  /*0810*/  ISETP.NE.U32.AND P0, PT, R2, RZ, PT ;  /* 0x000000ff0200720c */ /* 0x004fc80003f05070 */
[----:B------:R-:W-:-:S13]  /*0820*/  ISETP.NE.AND.EX P0, PT, R3, RZ, PT, P0 ;  /* 0x000000ff0300720c */ /* 0x000fda0003f05300 */
[----:B------:R-:W-:Y:S05]  /*0830*/  @!P0 BRA `(.L_x_6) ;  /* 0x0000000000088947 */ /* 0x000fea0003800000 */
[----:B-1----:R4:W5:Y:S01]  /*0840*/  LD.E R7, desc[UR22][R2.64] ;  /* 0x0000001602077980 */ /* 0x002962000c101900 */
[----:B------:R-:W-:Y:S05]  /*0850*/  BRA `(.L_x_7) ;  /* 0x0000000000207947 */ /* 0x000fea0003800000 */
.L_x_6:
[----:B------:R-:W-:Y:S02]  /*0860*/  ULDC.64 UR4, c[0x0][0x590] ;  /* 0x0001640000047ab9 */ /* 0x000fe40000000a00 */
[----:B------:R-:W-:-:S04]  /*0870*/  ISETP.NE.U32.AND P0, PT, RZ, UR4, PT ;  /* 0x00000004ff007c0c */ /* 0x000fc8000bf05070 */
[----:B------:R-:W-:-:S13]  /*0880*/  ISETP.NE.AND.EX P0, PT, RZ, UR5, PT, P0 ;  /* 0x00000005ff007c0c */ /* 0x000fda000bf05300 */
[----:B------:R-:W-:Y:S05]  /*0890*/  @!P0 BRA `(.L_x_8) ;  /* 0x00000000000c8947 */ /* 0x000fea0003800000 */
[----:B--2---:R-:W1:Y:S02]  /*08a0*/  LDC.64 R2, c[0x0][0x590] ;  /* 0x00016400ff027b82 */ /* 0x004e640000000a00 */
[----:B-1----:R3:W5:Y:S01]  /*08b0*/  LDG.E R7, desc[UR22][R2.64] ;  /* 0x0000001602077981 */ /* 0x002762000c1e1900 */
[----:B------:R-:W-:Y:S05]  /*08c0*/  BRA `(.L_x_7) ;  /* 0x0000000000047947 */ /* 0x000fea0003800000 */
.L_x_8:
[----:B-1----:R-:W1:Y:S02]  /*08d0*/  LDC R7, c[0x0][0x584] ;  /* 0x00016100ff077b82 */ /* 0x002e640000000800 */
.L_x_7:
[----:B------:R-:W0:Y:S01]  /*08e0*/  S2UR UR11, SR_CTAID.Y ;  /* 0x00000000000b79c3 */ /* 0x000e220000002600 */
[----:B------:R-:W-:Y:S01]  /*08f0*/  ULDC UR5, c[0x0][0x65c] ;  /* 0x0001970000057ab9 */ /* 0x000fe20000000800 */
[----:B------:R-:W-:Y:S01]  /*0900*/  UISETP.NE.AND UP0, UPT, UR16, 0x2, UPT ;  /* 0x000000021000788c */ /* 0x000fe2000bf05270 */
[----:B------:R-:W-:Y:S01]  /*0910*/  PRMT R9, RZ, 0x7610, R9 ;  /* 0x00007610ff097816 */ /* 0x000fe20000000009 */
[----:B------:R-:W-:Y:S01]  /*0920*/  UISETP.NE.AND UP2, UPT, UR5, 0x1, UPT ;  /* 0x000000010500788c */ /* 0x000fe2000bf45270 */
[----:B------:R-:W-:Y:S02]  /*0930*/  IMAD.MOV.U32 R5, RZ, RZ, -0x1 ;  /* 0xffffffffff057424 */ /* 0x000fe400078e00ff */
[----:B------:R-:W-:Y:S01]  /*0940*/  IMAD.MOV.U32 R4, RZ, RZ, -0x1 ;  /* 0xffffffffff047424 */ /* 0x000fe200078e00ff */
[----:B------:R-:W0:Y:S07]  /*0950*/  S2UR UR4, SR_CTAID.X ;  /* 0x00000000000479c3 */ /* 0x000e2e0000002500 */
[----:B------:R-:W-:Y:S01]  /*0960*/  @UP2 ULDC UR14, c[0x0][0x10] ;  /* 0x00000400000e2ab9 */ /* 0x000fe20000000800 */
[----:B------:R-:W-:Y:S01]  /*0970*/  @UP2 UMOV UR7, URZ ;  /* 0x0000003f00072c82 */ /* 0x000fe20008000000 */
[----:B------:R-:W-:Y:S01]  /*0980*/  @UP2 UMOV UR5, URZ ;  /* 0x0000003f00052c82 */ /* 0x000fe20008000000 */
[----:B------:R-:W-:Y:S01]  /*0990*/  @!UP2 ULDC UR10, c[0x0][0xc] ;  /* 0x00000300000aaab9 */ /* 0x000fe20000000800 */
[----:B--234-:R-:W2:Y:S01]  /*09a0*/  LDC.64 R2, c[0x0][0x650] ;  /* 0x00019400ff027b82 */ /* 0x01cea20000000a00 */
[----:B0-----:R-:W-:-:S02]  /*09b0*/  @UP2 UMOV UR9, UR11 ;  /* 0x0000000b00092c82 */ /* 0x001fc40008000000 */
[----:B------:R-:W-:Y:S01]  /*09c0*/  @UP2 UMOV UR6, UR9 ;  /* 0x0000000900062c82 */ /* 0x000fe20008000000 */
[----:B------:R-:W-:Y:S01]  /*09d0*/  @!UP2 UMOV UR9, UR11 ;  /* 0x0000000b0009ac82 */ /* 0x000fe20008000000 */
[----:B------:R-:W-:-:S03]  /*09e0*/  @UP2 UIMAD.WIDE.U32 UR14, UR4, UR14, UR6 ;  /* 0x0000000e040e22a5 */ /* 0x000fc6000f8e0006 */
[----:B------:R-:W-:Y:S01]  /*09f0*/  ULDC UR6, c[0x0][0xc] ;  /* 0x0000030000067ab9 */ /* 0x000fe20000000800 */
[----:B------:R-:W-:Y:S01]  /*0a00*/  @UP2 UIADD3 UR15, UR15, UR5, URZ ;  /* 0x000000050f0f2290 */ /* 0x000fe2000fffe03f */
[----:B------:R-:W-:Y:S02]  /*0a10*/  ULDC UR7, c[0x0][0x10] ;  /* 0x0000040000077ab9 */ /* 0x000fe40000000800 */
[----:B------:R-:W-:Y:S01]  /*0a20*/  UMOV UR5, URZ ;  /* 0x0000003f00057c82 */ /* 0x000fe20008000000 */
[----:B------:R-:W-:Y:S02]  /*0a30*/  UIMAD.WIDE.U32 UR6, UR6, UR7, URZ ;  /* 0x00000007060672a5 */ /* 0x000fe4000f8e003f */
[----:B------:R-:W-:Y:S01]  /*0a40*/  @!UP2 UIMAD.WIDE.U32 UR10, UR10, UR9, UR4 ;  /* 0x000000090a0aa2a5 */ /* 0x000fe2000f8e0004 */
[----:B------:R-:W-:Y:S02]  /*0a50*/  ULDC UR12, c[0x0][0x14] ;  /* 0x00000500000c7ab9 */ /* 0x000fe40000000800 */
[----:B------:R-:W-:-:S02]  /*0a60*/  UIMAD.WIDE.U32 UR20, UR6, UR12, URZ ;  /* 0x0000000c061472a5 */ /* 0x000fc4000f8e003f */
[----:B------:R-:W-:Y:S02]  /*0a70*/  UIMAD UR7, UR7, UR12, URZ ;  /* 0x0000000c070772a4 */ /* 0x000fe4000f8e023f */
[----:B------:R-:W-:Y:S01]  /*0a80*/  @!UP2 UMOV UR14, UR10 ;  /* 0x0000000a000eac82 */ /* 0x000fe20008000000 */
[----:B------:R-:W-:Y:S01]  /*0a90*/  @!UP2 UMOV UR15, UR11 ;  /* 0x0000000b000fac82 */ /* 0x000fe20008000000 */
[----:B------:R-:W-:Y:S02]  /*0aa0*/  UIADD3 UR7, UR21, UR7, URZ ;  /* 0x0000000715077290 */ /* 0x000fe4000fffe03f */
[----:B------:R-:W-:-:S04]  /*0ab0*/  UIADD3 UR6, UP1, UR14, UR20, URZ ;  /* 0x000000140e067290 */ /* 0x000fc8000ff3e03f */
[----:B------:R-:W-:Y:S02]  /*0ac0*/  UIADD3.X UR10, UR15, UR7, URZ, UP1, !UPT ;  /* 0x000000070f0a7290 */ /* 0x000fe40008ffe43f */
[----:B------:R-:W-:Y:S02]  /*0ad0*/  USEL UR6, UR6, UR14, !UP0 ;  /* 0x0000000e06067287 */ /* 0x000fe4000c000000 */
[----:B------:R-:W-:-:S04]  /*0ae0*/  USEL UR10, UR10, UR15, !UP0 ;  /* 0x0000000f0a0a7287 */ /* 0x000fc8000c000000 */
[----:B--2---:R-:W-:Y:S01]  /*0af0*/  ISETP.LE.U32.AND P0, PT, R2, UR6, PT ;  /* 0x0000000602007c0c */ /* 0x004fe2000bf03070 */
[----:B------:R-:W-:Y:S02]  /*0b00*/  IMAD.U32 R2, RZ, RZ, UR6 ;  /* 0x00000006ff027e24 */ /* 0x000fe4000f8e00ff */
[----:B------:R-:W-:-:S05]  /*0b10*/  IMAD.U32 R0, RZ, RZ, UR10 ;  /* 0x0000000aff007e24 */ /* 0x000fca000f8e00ff */
[----:B------:R-:W-:Y:S01]  /*0b20*/  ISETP.GE.U32.AND.EX P0, PT, R0, R3, PT, P0 ;  /* 0x000000030000720c */ /* 0x000fe20003f06100 */
[----:B------:R-:W-:Y:S02]  /*0b30*/  IMAD.U32 R3, RZ, RZ, UR10 ;  /* 0x0000000aff037e24 */ /* 0x000fe4000f8e00ff */
[----:B------:R-:W-:-:S10]  /*0b40*/  IMAD.MOV.U32 R0, RZ, RZ, -0x1 ;  /* 0xffffffffff007424 */ /* 0x000fd400078e00ff */
[----:B------:R-:W-:Y:S05]  /*0b50*/  @P0 BRA `(.L_x_9) ;  /* 0x0000000400880947 */ /* 0x000fea0003800000 */
[----:B------:R-:W-:Y:S01]  /*0b60*/  I2FP.F32.U32 R0, UR4 ;  /* 0x0000000400007c45 */ /* 0x000fe20008201000 */
[----:B------:R-:W-:Y:S01]  /*0b70*/  ULDC.64 UR18, c[0x0][0x628] ;  /* 0x00018a0000127ab9 */ /* 0x000fe20000000a00 */
[----:B------:R-:W-:Y:S01]  /*0b80*/  ULDC UR6, c[0x0][0x150] ;  /* 0x0000540000067ab9 */ /* 0x000fe20000000800 */
[----:B------:R-:W-:Y:S01]  /*0b90*/  ISETP.NE.U32.AND P0, PT, RZ, UR18, PT ;  /* 0x00000012ff007c0c */ /* 0x000fe2000bf05070 */
[----:B------:R-:W-:Y:S01]  /*0ba0*/  ULDC UR25, c[0x0][0x630] ;  /* 0x00018c0000197ab9 */ /* 0x000fe20000000800 */
[----:B------:R-:W-:Y:S01]  /*0bb0*/  FMUL R0, R0, UR6 ;  /* 0x0000000600007c20 */ /* 0x000fe20008400000 */
[----:B------:R-:W-:Y:S01]  /*0bc0*/  R2UR UR26, R2 ;  /* 0x00000000021a72ca */ /* 0x000fe200000e0000 */
[----:B------:R-:W-:Y:S01]  /*0bd0*/  ULDC UR28, c[0x0][0x154] ;  /* 0x00005500001c7ab9 */ /* 0x000fe20000000800 */
[----:B------:R-:W-:Y:S01]  /*0be0*/  ISETP.NE.AND.EX P0, PT, RZ, UR19, PT, P0 ;  /* 0x00000013ff007c0c */ /* 0x000fe2000bf05300 */
[----:B------:R0:W2:Y:S01]  /*0bf0*/  F2I.U32.TRUNC.NTZ R4, R0 ;  /* 0x0000000000047305 */ /* 0x0000a2000020f000 */
[----:B------:R-:W-:-:S02]  /*0c00*/  R2UR UR27, R3 ;  /* 0x00000000031b72ca */ /* 0x000fc400000e0000 */
[----:B------:R-:W-:Y:S02]  /*0c10*/  R2UR UR10, R2 ;  /* 0x00000000020a72ca */ /* 0x000fe400000e0000 */
[----:B------:R-:W-:-:S07]  /*0c20*/  R2UR UR11, R3 ;  /* 0x00000000030b72ca */ /* 0x000fce00000e0000 */
[----:B0-----:R-:W-:Y:S08]  /*0c30*/  @!P0 BRA `(.L_x_10) ;  /* 0x0000000000308947 */ /* 0x001ff00003800000 */
[----:B------:R-:W-:Y:S01]  /*0c40*/  R2UR UR10, R2 ;  /* 0x00000000020a72ca */ /* 0x000fe200000e0000 */
[----:B------:R-:W-:Y:S01]  /*0c50*/  ULDC UR6, c[0x0][0x634] ;  /* 0x00018d0000067ab9 */ /* 0x000fe20000000800 */
[----:B------:R-:W-:-:S11]  /*0c60*/  R2UR UR12, R3 ;  /* 0x00000000030c72ca */ /* 0x000fd600000e0000 */
[----:B------:R-:W-:-:S04]  /*0c70*/  UIADD3 UR6, UP1, UR10, UR6, URZ ;  /* 0x000000060a067290 */ /* 0x000fc8000ff3e03f */
[----:B------:R-:W-:-:S04]  /*0c80*/  UIADD3.X UR12, URZ, UR12, URZ, UP1, !UPT ;  /* 0x0000000c3f0c7290 */ /* 0x000fc80008ffe43f */
[----:B------:R-:W-:-:S04]  /*0c90*/  UIMAD.WIDE.U32 UR10, UR12, UR18, URZ ;  /* 0x000000120c0a72a5 */ /* 0x000fc8000f8e003f */
[----:B------:R-:W-:Y:S02]  /*0ca0*/  UIMAD.WIDE.U32 UR14, UP1, UR6, UR19, UR10 ;  /* 0x00000013060e72a5 */ /* 0x000fe4000f82000a */
[----:B------:R-:W-:Y:S02]  /*0cb0*/  UIMAD.WIDE.U32 UR10, UR6, UR18, URZ ;  /* 0x00000012060a72a5 */ /* 0x000fe4000f8e003f */
[----:B------:R-:W-:Y:S02]  /*0cc0*/  UIADD3.X UR17, URZ, URZ, URZ, UP1, !UPT ;  /* 0x0000003f3f117290 */ /* 0x000fe40008ffe43f */
[----:B------:R-:W-:Y:S01]  /*0cd0*/  UIADD3 URZ, UP1, UR11, UR14, URZ ;  /* 0x0000000e0b3f7290 */ /* 0x000fe2000ff3e03f */
[----:B------:R-:W-:-:S03]  /*0ce0*/  UMOV UR16, UR15 ;  /* 0x0000000f00107c82 */ /* 0x000fc60008000000 */
[----:B------:R-:W-:-:S12]  /*0cf0*/  UIMAD.WIDE.U32.X UR10, UR12, UR19, UR16, UP1 ;  /* 0x000000130c0a72a5 */ /* 0x000fd800088e0410 */
.L_x_10:
[----:B------:R-:W-:Y:S01]  /*0d00*/  USHF.R.U64 UR5, UR10, UR25, UR11 ;  /* 0x000000190a057299 */ /* 0x000fe2000800120b */
[----:B------:R-:W-:Y:S01]  /*0d10*/  I2FP.F32.U32 R0, UR9 ;  /* 0x0000000900007c45 */ /* 0x000fe20008201000 */
[----:B------:R-:W-:Y:S01]  /*0d20*/  USHF.R.U32.HI UR6, URZ, UR25, UR11 ;  /* 0x000000193f067299 */ /* 0x000fe2000801160b */
[----:B--2---:R-:W-:Y:S01]  /*0d30*/  R2UR UR16, R4 ;  /* 0x00000000041072ca */ /* 0x004fe200000e0000 */
[----:B------:R-:W-:Y:S02]  /*0d40*/  UIADD3 UR19, UP1, URZ, -UR5, URZ ;  /* 0x800000053f137290 */ /* 0x000fe4000ff3e03f */
[----:B------:R-:W-:Y:S01]  /*0d50*/  FMUL R0, R0, UR28 ;  /* 0x0000001c00007c20 */ /* 0x000fe20008400000 */
[----:B------:R-:W-:Y:S01]  /*0d60*/  ULDC.64 UR10, c[0x0][0x620] ;  /* 0x00018800000a7ab9 */ /* 0x000fe20000000a00 */
[----:B------:R-:W-:Y:S01]  /*0d70*/  UIADD3.X UR6, URZ, ~UR6, URZ, UP1, !UPT ;  /* 0x800000063f067290 */ /* 0x000fe20008ffe43f */
[----:B------:R-:W-:Y:S01]  /*0d80*/  UMOV UR14, UR26 ;  /* 0x0000001a000e7c82 */ /* 0x000fe20008000000 */
[----:B------:R-:W-:-:S02]  /*0d90*/  UMOV UR15, UR27 ;  /* 0x0000001b000f7c82 */ /* 0x000fc40008000000 */
[----:B------:R-:W-:Y:S01]  /*0da0*/  UIMAD UR6, UR6, UR10, URZ ;  /* 0x0000000a060672a4 */ /* 0x000fe2000f8e023f */
[----:B------:R-:W0:Y:S01]  /*0db0*/  F2I.U32.TRUNC.NTZ R0, R0 ;  /* 0x0000000000007305 */ /* 0x000e22000020f000 */
[----:B------:R-:W-:Y:S02]  /*0dc0*/  UIMAD.WIDE.U32 UR14, UR19, UR10, UR14 ;  /* 0x0000000a130e72a5 */ /* 0x000fe4000f8e000e */
[----:B------:R-:W-:Y:S01]  /*0dd0*/  UIMAD UR19, UR19, UR11, UR6 ;  /* 0x0000000b131372a4 */ /* 0x000fe2000f8e0206 */
[----:B------:R-:W-:Y:S01]  /*0de0*/  ULDC UR30, c[0x0][0x658] ;  /* 0x00019600001e7ab9 */ /* 0x000fe20000000800 */
[----:B------:R-:W-:Y:S02]  /*0df0*/  UMOV UR28, 0xffffffff ;  /* 0xffffffff001c7882 */ /* 0x000fe40000000000 */
[----:B------:R-:W-:Y:S01]  /*0e00*/  UIADD3 UR19, UR15, UR19, URZ ;  /* 0x000000130f137290 */ /* 0x000fe2000fffe03f */
[----:B------:R-:W-:Y:S01]  /*0e10*/  ULDC UR25, c[0x0][0x618] ;  /* 0x0001860000197ab9 */ /* 0x000fe20000000800 */
[----:B------:R-:W-:Y:S01]  /*0e20*/  ULDC.64 UR10, c[0x0][0x640] ;  /* 0x00019000000a7ab9 */ /* 0x000fe20000000a00 */
[----:B------:R-:W-:Y:S01]  /*0e30*/  USHF.L.U32 UR15, UR28, UR30, URZ ;  /* 0x0000001e1c0f7299 */ /* 0x000fe2000800063f */
[----:B------:R-:W-:Y:S01]  /*0e40*/  ISETP.NE.U32.AND P0, PT, RZ, UR10, PT ;  /* 0x0000000aff007c0c */ /* 0x000fe2000bf05070 */
[----:B------:R-:W-:-:S02]  /*0e50*/  USHF.R.U64 UR28, UR14, UR25, UR19 ;  /* 0x000000190e1c7299 */ /* 0x000fc40008001213 */
[----:B------:R-:W-:Y:S01]  /*0e60*/  USHF.R.U32.HI UR14, URZ, UR25, UR19 ;  /* 0x000000193f0e7299 */ /* 0x000fe20008011613 */
[----:B0-----:R-:W-:Y:S01]  /*0e70*/  R2UR UR18, R0 ;  /* 0x00000000001272ca */ /* 0x001fe200000e0000 */
[----:B------:R-:W-:Y:S01]  /*0e80*/  ULDC UR27, c[0x0][0x608] ;  /* 0x00018200001b7ab9 */ /* 0x000fe20000000800 */
[----:B------:R-:W-:Y:S01]  /*0e90*/  ISETP.NE.AND.EX P0, PT, RZ, UR11, PT, P0 ;  /* 0x0000000bff007c0c */ /* 0x000fe2000bf05300 */
[----:B------:R-:W-:Y:S02]  /*0ea0*/  USHF.R.U64 UR32, UR28, UR27, UR14 ;  /* 0x0000001b1c207299 */ /* 0x000fe4000800120e */
[----:B------:R-:W-:Y:S01]  /*0eb0*/  USHF.R.U32.HI UR14, URZ, UR27, UR14 ;  /* 0x0000001b3f0e7299 */ /* 0x000fe2000801160e */
[----:B------:R-:W-:Y:S01]  /*0ec0*/  UMOV UR26, 0x1 ;  /* 0x00000001001a7882 */ /* 0x000fe20000000000 */
[----:B------:R-:W-:Y:S02]  /*0ed0*/  UIADD3 UR16, -UR16, URZ, URZ ;  /* 0x0000003f10107290 */ /* 0x000fe4000fffe13f */
[----:B------:R-:W-:-:S02]  /*0ee0*/  USHF.R.U64 UR33, UR32, UR30, UR14 ;  /* 0x0000001e20217299 */ /* 0x000fc4000800120e */
[----:B------:R-:W-:Y:S01]  /*0ef0*/  USHF.L.U32 UR25, UR26, UR30, URZ ;  /* 0x0000001e1a197299 */ /* 0x000fe2000800063f */
[----:B------:R-:W-:Y:S01]  /*0f00*/  ULDC UR17, c[0x0][0x144] ;  /* 0x0000510000117ab9 */ /* 0x000fe20000000800 */
[----:B------:R-:W-:Y:S01]  /*0f10*/  ULDC UR6, c[0x0][0x600] ;  /* 0x0001800000067ab9 */ /* 0x000fe20000000800 */
[----:B------:R-:W-:Y:S02]  /*0f20*/  ULOP3.LUT UR26, URZ, UR15, URZ, 0x33, !UPT ;  /* 0x0000000f3f1a7292 */ /* 0x000fe4000f8e333f */
[----:B------:R-:W-:Y:S02]  /*0f30*/  USHF.R.U32.HI UR15, URZ, UR30, UR14 ;  /* 0x0000001e3f0f7299 */ /* 0x000fe4000801160e */
[----:B------:R-:W-:Y:S02]  /*0f40*/  UIADD3 UR12, UR6, -0x1, URZ ;  /* 0xffffffff060c7890 */ /* 0x000fe4000fffe03f */
[----:B------:R-:W-:Y:S02]  /*0f50*/  UIADD3 UR29, -UR18, URZ, URZ ;  /* 0x0000003f121d7290 */ /* 0x000fe4000fffe13f */
[----:B------:R-:W-:Y:S01]  /*0f60*/  UIMAD UR4, UR17, UR16, UR4 ;  /* 0x00000010110472a4 */ /* 0x000fe2000f8e0204 */
[----:B------:R-:W-:Y:S01]  /*0f70*/  ULDC UR34, c[0x0][0x148] ;  /* 0x0000520000227ab9 */ /* 0x000fe20000000800 */
[----:B------:R-:W-:Y:S01]  /*0f80*/  ULDC UR30, c[0x0][0x648] ;  /* 0x00019200001e7ab9 */ /* 0x000fe20000000800 */
[----:B------:R-:W-:Y:S01]  /*0f90*/  ULDC UR31, c[0x0][0x638] ;  /* 0x00018e00001f7ab9 */ /* 0x000fe20000000800 */
[----:B------:R-:W-:Y:S01]  /*0fa0*/  UMOV UR14, UR33 ;  /* 0x00000021000e7c82 */ /* 0x000fe20008000000 */
[----:B------:R-:W-:Y:S07]  /*0fb0*/  @!P0 BRA `(.L_x_11) ;  /* 0x0000000000308947 */ /* 0x000fee0003800000 */
[----:B------:R-:W-:Y:S02]  /*0fc0*/  ULDC UR18, c[0x0][0x64c] ;  /* 0x0001930000127ab9 */ /* 0x000fe40000000800 */
        /* <DEDUP_REMOVED lines=8> */
[----:B------:R-:W-:-:S07]  /*1050*/  UIMAD.WIDE.U32.X UR10, UR27, UR11, UR18, UP1 ;  /* 0x0000000b1b0a72a5 */ /* 0x000fce00088e0412 */
[----:B------:R-:W-:Y:S01]  /*1060*/  UMOV UR14, UR10 ;  /* 0x0000000a000e7c82 */ /* 0x000fe20008000000 */
[----:B------:R-:W-:-:S05]  /*1070*/  UMOV UR15, UR11 ;  /* 0x0000000b000f7c82 */ /* 0x000fca0008000000 */
.L_x_11:
[----:B------:R-:W-:Y:S01]  /*1080*/  USHF.R.U64 UR10, UR14, UR30, UR15 ;  /* 0x0000001e0e0a7299 */ /* 0x000fe2000800120f */
[----:B------:R-:W-:Y:S01]  /*1090*/  IMAD.MOV.U32 R9, RZ, RZ, 0x1 ;  /* 0x00000001ff097424 */ /* 0x000fe200078e00ff */
[----:B------:R-:W-:Y:S01]  /*10a0*/  @UP2 UIMAD UR4, UR34, UR29, UR9 ;  /* 0x0000001d220422a4 */ /* 0x000fe2000f8e0209 */
[----:B------:R-:W-:Y:S01]  /*10b0*/  IMAD.U32 R0, RZ, RZ, UR5 ;  /* 0x00000005ff007e24 */ /* 0x000fe2000f8e00ff */
[----:B------:R-:W-:Y:S02]  /*10c0*/  ULOP3.LUT UR26, UR32, UR26, URZ, 0xc0, !UPT ;  /* 0x0000001a201a7292 */ /* 0x000fe4000f8ec03f */
[----:B------:R-:W-:Y:S02]  /*10d0*/  UIADD3 UR9, -UR10, URZ, URZ ;  /* 0x0000003f0a097290 */ /* 0x000fe4000fffe13f */
[----:B------:R-:W-:Y:S02]  /*10e0*/  ULOP3.LUT UR12, UR28, UR12, URZ, 0xc0, !UPT ;  /* 0x0000000c1c0c7292 */ /* 0x000fe4000f8ec03f */
[----:B------:R-:W-:-:S02]  /*10f0*/  UIMAD UR25, UR25, UR10, UR26 ;  /* 0x0000000a191972a4 */ /* 0x000fc4000f8e021a */
[----:B------:R-:W-:Y:S01]  /*1100*/  UIMAD UR9, UR9, UR31, UR33 ;  /* 0x0000001f090972a4 */ /* 0x000fe2000f8e0221 */
[----:B------:R-:W-:Y:S02]  /*1110*/  ULDC UR10, c[0x0][0x610] ;  /* 0x00018400000a7ab9 */ /* 0x000fe40000000800 */
[----:B------:R-:W-:Y:S02]  /*1120*/  UIMAD UR4, UR25, UR10, UR4 ;  /* 0x0000000a190472a4 */ /* 0x000fe4000f8e0204 */
[----:B------:R-:W-:-:S04]  /*1130*/  UIMAD UR9, UR9, UR6, UR12 ;  /* 0x00000006090972a4 */ /* 0x000fc8000f8e020c */
[----:B------:R-:W-:Y:S02]  /*1140*/  USEL UR6, UR9, UR4, !UP2 ;  /* 0x0000000409067287 */ /* 0x000fe4000d000000 */
[----:B------:R-:W-:-:S04]  /*1150*/  USEL UR4, UR4, UR9, !UP2 ;  /* 0x0000000904047287 */ /* 0x000fc8000d000000 */
[----:B------:R-:W-:Y:S02]  /*1160*/  IMAD.U32 R4, RZ, RZ, UR6 ;  /* 0x00000006ff047e24 */ /* 0x000fe4000f8e00ff */
[----:B------:R-:W-:-:S07]  /*1170*/  IMAD.U32 R5, RZ, RZ, UR4 ;  /* 0x00000004ff057e24 */ /* 0x000fce000f8e00ff */
.L_x_9:
[----:B------:R-:W-:Y:S02]  /*1180*/  ULDC UR4, c[0x0][0x28c] ;  /* 0x0000a30000047ab9 */ /* 0x000fe40000000800 */
[----:B------:R-:W-:-:S04]  /*1190*/  UIADD3 UR4, UR4, 0x1f, URZ ;  /* 0x0000001f04047890 */ /* 0x000fc8000fffe03f */
[----:B------:R-:W-:-:S04]  /*11a0*/  USHF.R.S32.HI UR5, URZ, 0x1f, UR4 ;  /* 0x0000001f3f057899 */ /* 0x000fc80008011404 */
[----:B------:R-:W-:-:S04]  /*11b0*/  ULEA.HI UR5, UR5, UR4, URZ, 0x5 ;  /* 0x0000000405057291 */ /* 0x000fc8000f8f283f */
[----:B------:R-:W-:Y:S01]  /*11c0*/  USHF.R.S32.HI UR14, URZ, 0x5, UR5 ;  /* 0x000000053f0e7899 */ /* 0x000fe20008011405 */
[----:B------:R-:W-:Y:S11]  /*11d0*/  @!P1 BRA `(.L_x_12) ;  /* 0x0000006c007c9947 */ /* 0x000ff60003800000 */
[----:B------:R-:W-:-:S06]  /*11e0*/  UISETP.GT.U32.AND UP1, UPT, UR24, 0x1, UPT ;  /* 0x000000011800788c */ /* 0x000fcc000bf24070 */
[----:B------:R-:W-:-:S13]  /*11f0*/  PLOP3.LUT P0, PT, PT, PT, UP1, 0x80, 0x0 ;  /* 0x000000000000781c */ /* 0x000fda0003f0f018 */
[----:B------:R-:W-:Y:S05]  /*1200*/  @P0 EXIT ;  /* 0x000000000000094d */ /* 0x000fea0003800000 */
.L_x_13:
[----:B------:R-:W-:-:S08]  /*1210*/  NOP ;  /* 0x0000000000007918 */ /* 0x000fd00000000000 */
[----:B------:R-:W0:Y:S02]  /*1220*/  USETMAXREG.TRY_ALLOC.CTAPOOL UP1, 0xe8 ;  /* 0x000000e8000079c8 */ /* 0x000e240008020600 */
[----:B0-----:R-:W-:-:S13]  /*1230*/  PLOP3.LUT P0, PT, PT, PT, UP1, 0x80, 0x0 ;  /* 0x000000000000781c */ /* 0x001fda0003f0f018 */
[----:B------:R-:W-:Y:S05]  /*1240*/  @!P0 BRA `(.L_x_13) ;  /* 0xfffffffc00f08947 */ /* 0x000fea000383ffff */
[----:B------:R-:W-:-:S13]  /*1250*/  LOP3.LUT P0, RZ, R9, 0xff, RZ, 0xc0, !PT ;  /* 0x000000ff09ff7812 */ /* 0x000fda000780c0ff */
[----:B------:R-:W-:Y:S05]  /*1260*/  @!P0 EXIT ;  /* 0x000000000000894d */ /* 0x000fea0003800000 */
[----:B------:R-:W0:Y:S01]  /*1270*/  S2UR UR5, SR_CgaCtaId ;  /* 0x00000000000579c3 */ /* 0x000e220000008800 */
[----:B------:R-:W-:Y:S01]  /*1280*/  SHF.R.S32.HI R9, RZ, 0x1f, R12 ;  /* 0x0000001fff097819 */ /* 0x000fe2000001140c */
[----:B------:R-:W-:Y:S01]  /*1290*/  VIADD R10, R13, 0xffffffff ;  /* 0xffffffff0d0a7836 */ /* 0x000fe20000000000 */
[----:B------:R-:W-:Y:S01]  /*12a0*/  UMOV UR8, 0x400 ;  /* 0x0000040000087882 */ /* 0x000fe20000000000 */
[----:B------:R-:W-:Y:S01]  /*12b0*/  USHF.R.U32.HI UR4, URZ, 0x2, UR14 ;  /* 0x000000023f047899 */ /* 0x000fe2000801160e */
[CC--:B------:R-:W-:Y:S01]  /*12c0*/  LEA.HI R8, R9.reuse, R12.reuse, RZ, 0x2 ;  /* 0x0000000c09087211 */ /* 0x0c0fe200078f10ff */
[----:B------:R-:W-:Y:S01]  /*12d0*/  ULOP3.LUT UR9, UR14, 0x3, URZ, 0xc0, !UPT ;  /* 0x000000030e097892 */ /* 0x000fe2000f8ec03f */
[----:B------:R-:W-:Y:S01]  /*12e0*/  LEA.HI R9, R9, R12, RZ, 0x5 ;  /* 0x0000000c09097211 */ /* 0x000fe200078f28ff */
[----:B------:R-:W-:Y:S01]  /*12f0*/  UISETP.LT.AND UP1, UPT, UR14, 0x1, UPT ;  /* 0x000000010e00788c */ /* 0x000fe2000bf21270 */
[--C-:B------:R-:W-:Y:S01]  /*1300*/  SHF.R.S32.HI R14, RZ, 0x2, R8.reuse ;  /* 0x00000002ff0e7819 */ /* 0x100fe20000011408 */
[----:B------:R-:W-:Y:S01]  /*1310*/  ULOP3.LUT UR4, UR4, 0x1, URZ, 0xc0, !UPT ;  /* 0x0000000104047892 */ /* 0x000fe2000f8ec03f */
[----:B------:R-:W-:Y:S01]  /*1320*/  SHF.R.S32.HI R15, RZ, 0x1f, R8 ;  /* 0x0000001fff0f7819 */ /* 0x000fe20000011408 */
[----:B------:R-:W-:Y:S01]  /*1330*/  ULDC UR6, c[0x0][0x284] ;  /* 0x0000a10000067ab9 */ /* 0x000fe20000000800 */
[----:B------:R-:W-:Y:S01]  /*1340*/  LOP3.LUT R11, R8, 0xfffffffc, RZ, 0xc0, !PT ;  /* 0xfffffffc080b7812 */ /* 0x000fe200078ec0ff */
[----:B------:R-:W-:Y:S01]  /*1350*/  USEL UR9, UR9, URZ, !UP0 ;  /* 0x0000003f09097287 */ /* 0x000fe2000c000000 */
[----:B------:R-:W-:Y:S01]  /*1360*/  LEA.HI R15, R15, R14, RZ, 0x3 ;  /* 0x0000000e0f0f7211 */ /* 0x000fe200078f18ff */
[----:B------:R-:W-:Y:S01]  /*1370*/  USEL UR10, UR14, 0x1, UP1 ;  /* 0x000000010e0a7887 */ /* 0x000fe20008800000 */
[----:B------:R-:W-:Y:S01]  /*1380*/  ISETP.NE.AND P0, PT, R10, RZ, PT ;  /* 0x000000ff0a00720c */ /* 0x000fe20003f05270 */
[----:B------:R-:W-:Y:S01]  /*1390*/  IMAD.IADD R12, R12, 0x1, -R11 ;  /* 0x000000010c0c7824 */ /* 0x000fe200078e0a0b */
[----:B------:R-:W-:Y:S01]  /*13a0*/  LOP3.LUT R15, R15, 0xfffffff8, RZ, 0xc0, !PT ;  /* 0xfffffff80f0f7812 */ /* 0x000fe200078ec0ff */
[----:B------:R-:W-:Y:S01]  /*13b0*/  IMAD.SHL.U32 R10, R10, 0x8, RZ ;  /* 0x000000080a0a7824 */ /* 0x000fe200078e00ff */
[----:B------:R-:W-:Y:S01]  /*13c0*/  SHF.R.S32.HI R11, RZ, 0x5, R9 ;  /* 0x00000005ff0b7819 */ /* 0x000fe20000011409 */
[----:B------:R-:W-:Y:S01]  /*13d0*/  UISETP.EQ.U32.AND UP0, UPT, UR4, 0x1, !UP0 ;  /* 0x000000010400788c */ /* 0x000fe2000c702070 */
[----:B------:R-:W-:Y:S01]  /*13e0*/  SEL R144, RZ, 0x1, P0 ;  /* 0x00000001ff907807 */ /* 0x000fe20000000000 */
[----:B0-----:R-:W-:Y:S01]  /*13f0*/  ULEA UR8, UR5, UR8, 0x18 ;  /* 0x0000000805087291 */ /* 0x001fe2000f8ec03f */
[----:B------:R-:W-:Y:S01]  /*1400*/  IMAD.IADD R8, R14, 0x1, -R15 ;  /* 0x000000010e087824 */ /* 0x000fe200078e0a0f */
[----:B------:R-:W-:Y:S01]  /*1410*/  LOP3.LUT R10, R10, 0x8, RZ, 0xc0, !PT ;  /* 0x000000080a0a7812 */ /* 0x000fe200078ec0ff */
[----:B------:R-:W-:-:S02]  /*1420*/  ULOP3.LUT UR30, UR13, 0x1, URZ, 0xfc, !UPT ;  /* 0x000000010d1e7892 */ /* 0x000fc4000f8efc3f */
[----:B------:R-:W-:Y:S01]  /*1430*/  UIADD3 UR32, UR8, 0x50, URZ ;  /* 0x0000005008207890 */ /* 0x000fe2000fffe03f */
[--C-:B------:R-:W-:Y:S01]  /*1440*/  SHF.R.S32.HI R9, RZ, 0x1f, R8.reuse ;  /* 0x0000001fff097819 */ /* 0x100fe20000011408 */
[C-C-:B------:R-:W-:Y:S01]  /*1450*/  IMAD R15, R11.reuse, -0x10, -R8.reuse ;  /* 0xfffffff00b0f7824 */ /* 0x140fe200078e0a08 */
[C---:B------:R-:W-:Y:S01]  /*1460*/  LOP3.LUT R145, R10.reuse, 0x8, RZ, 0x3c, !PT ;  /* 0x000000080a917812 */ /* 0x040fe200078e3cff */
[----:B------:R-:W-:Y:S01]  /*1470*/  USHF.L.U32 UR31, UR14, 0x1, URZ ;  /* 0x000000010e1f7899 */ /* 0x000fe2000800063f */
[----:B------:R-:W-:Y:S01]  /*1480*/  LOP3.LUT R14, R10, 0x18, RZ, 0x3c, !PT ;  /* 0x000000180a0e7812 */ /* 0x000fe200078e3cff */
[----:B------:R-:W-:Y:S01]  /*1490*/  IMAD.WIDE R8, R11, 0x10, R8 ;  /* 0x000000100b087825 */ /* 0x000fe200078e0208 */
[----:B------:R-:W-:Y:S01]  /*14a0*/  LEA R13, R13, UR32, 0x3 ;  /* 0x000000200d0d7c11 */ /* 0x000fe2000f8e18ff */
[----:B------:R-:W-:Y:S02]  /*14b0*/  UIADD3 UR10, -UR10, UR14, URZ ;  /* 0x0000000e0a0a7290 */ /* 0x000fe4000fffe13f */
[----:B------:R-:W-:Y:S01]  /*14c0*/  VIADD R15, R15, UR6 ;  /* 0x000000060f0f7c36 */ /* 0x000fe20008000000 */
[----:B------:R-:W-:-:S12]  /*14d0*/  USEL UR11, URZ, 0x1, !UP0 ;  /* 0x000000013f0b7887 */ /* 0x000fd8000c000000 */
.L_x_168:
[----:B------:R-:W-:Y:S01]  /*14e0*/  SHF.L.U32 R10, R144, 0x1f, RZ ;  /* 0x0000001f900a7819 */ /* 0x000fe200000006ff */
[----:B------:R-:W0:Y:S01]  /*14f0*/  LDC R11, c[0x0][0x28c] ;  /* 0x0000a300ff0b7b82 */ /* 0x000e220000000800 */
[----:B------:R-:W-:Y:S01]  /*1500*/  UMOV UR4, URZ ;  /* 0x0000003f00047c82 */ /* 0x000fe20008000000 */
[----:B------:R-:W-:Y:S01]  /*1510*/  UMOV UR12, UR9 ;  /* 0x00000009000c7c82 */ /* 0x000fe20008000000 */
[----:B------:R-:W2:Y:S01]  /*1520*/  SYNCS.PHASECHK.TRANS64.TRYWAIT P0, [R13+URZ+-0x8], R10 ;  /* 0xfffff80a0d0075a7 */ /* 0x000ea2000800017f */
[----:B0-----:R-:W-:Y:S01]  /*1530*/  ISETP.GE.AND P1, PT, R11, 0x1, PT ;  /* 0x000000010b00780c */ /* 0x001fe20003f26270 */
[----:B-12-4-:R-:W-:-:S12]  /*1540*/  @!P0 BRA `(.L_x_14) ;  /* 0x0000007800908947 */ /* 0x016fd80003800000 */
.L_x_190:
[----:B------:R-:W-:Y:S01]  /*1550*/  UMOV UR5, URZ ;  /* 0x0000003f00057c82 */ /* 0x000fe20008000000 */
[----:B------:R-:W-:Y:S01]  /*1560*/  UMOV UR6, URZ ;  /* 0x0000003f00067c82 */ /* 0x000fe20008000000 */
[----:B------:R-:W-:Y:S02]  /*1570*/  CS2R R18, SRZ ;  /* 0x0000000000127805 */ /* 0x000fe4000001ff00 */
[----:B------:R-:W-:Y:S02]  /*1580*/  CS2R R16, SRZ ;  /* 0x0000000000107805 */ /* 0x000fe4000001ff00 */
[----:B------:R-:W-:Y:S02]  /*1590*/  CS2R R20, SRZ ;  /* 0x0000000000147805 */ /* 0x000fe4000001ff00 */
[----:B------:R-:W-:Y:S02]  /*15a0*/  CS2R R22, SRZ ;  /* 0x0000000000167805 */ /* 0x000fe4000001ff00 */
[----:B------:R-:W-:-:S02]  /*15b0*/  CS2R R88, SRZ ;  /* 0x0000000000587805 */ /* 0x000fc4000001ff00 */
[----:B------:R-:W-:Y:S02]  /*15c0*/  CS2R R90, SRZ ;  /* 0x00000000005a7805 */ /* 0x000fe4000001ff00 */
        /* <DEDUP_REMOVED lines=25> */
[----:B------:R-:W-:Y:S01]  /*1760*/  CS2R R142, SRZ ;  /* 0x00000000008e7805 */ /* 0x000fe2000001ff00 */
[----:B------:R-:W-:Y:S01]  /*1770*/  IMAD.U32 R147, RZ, RZ, UR11 ;  /* 0x0000000bff937e24 */ /* 0x000fe2000f8e00ff */
        /* <DEDUP_REMOVED lines=31> */
[----:B------:R-:W-:Y:S01]  /*1970*/  CS2R R86, SRZ ;  /* 0x0000000000567805 */ /* 0x000fe2000001ff00 */
[----:B------:R-:W-:Y:S06]  /*1980*/  @!P1 BRA `(.L_x_15) ;  /* 0x0000000800289947 */ /* 0x000fec0003800000 */
[----:B------:R-:W-:-:S06]  /*1990*/  UISETP.NE.AND UP0, UPT, UR30, 0x3, UPT ;  /* 0x000000031e00788c */ /* 0x000fcc000bf05270 */
[----:B------:R-:W-:-:S13]  /*19a0*/  PLOP3.LUT P1, PT, PT, PT, UP0, 0x80, 0x0 ;  /* 0x000000000000781c */ /* 0x000fda0003f2f008 */
[----:B------:R-:W-:Y:S05]  /*19b0*/  @!P1 BRA `(.L_x_16) ;  /* 0x0000000000049947 */ /* 0x000fea0003800000 */
[----:B------:R-:W-:Y:S01]  /*19c0*/  BPT.TRAP 0x1 ;  /* 0x000000040000795c */ /* 0x000fe20000300000 */
.L_x_16:
[----:B------:R-:W-:Y:S01]  /*19d0*/  ULEA UR4, UR9, UR8, 0x3 ;  /* 0x0000000809047291 */ /* 0x000fe2000f8e183f */
[----:B0-----:R-:W-:-:S05]  /*19e0*/  IMAD.U32 R10, RZ, RZ, UR11 ;  /* 0x0000000bff0a7e24 */ /* 0x001fca000f8e00ff */
[----:B------:R-:W-:-:S04]  /*19f0*/  SHF.L.U32 R10, R10, 0x1f, RZ ;  /* 0x0000001f0a0a7819 */ /* 0x000fc800000006ff */
[----:B------:R0:W2:Y:S01]  /*1a00*/  SYNCS.PHASECHK.TRANS64.TRYWAIT P0, [UR4], R10 ;  /* 0x0000000aff0075a7 */ /* 0x0000a20008000144 */
[----:B------:R-:W-:Y:S05]  /*1a10*/  @!P1 BRA `(.L_x_17) ;  /* 0x0000000000049947 */ /* 0x000fea0003800000 */
[----:B------:R-:W-:Y:S01]  /*1a20*/  BPT.TRAP 0x1 ;  /* 0x000000040000795c */ /* 0x000fe20000300000 */
.L_x_17:
[----:B--2---:R-:W-:Y:S05]  /*1a30*/  @P0 BRA `(.L_x_18) ;  /* 0x0000000000080947 */ /* 0x004fea0003800000 */
[----:B------:R-:W2:Y:S02]  /*1a40*/  SYNCS.PHASECHK.TRANS64.TRYWAIT P0, [UR4], R10 ;  /* 0x0000000aff0075a7 */ /* 0x000ea40008000144 */
[----:B--2---:R-:W-:Y:S05]  /*1a50*/  @!P0 BRA `(.L_x_19) ;  /* 0x0000007400608947 */ /* 0x004fea0003800000 */
.L_x_18:
[----:B------:R-:W-:Y:S01]  /*1a60*/  UIADD3 UR5, UR8, 0x2180, URZ ;  /* 0x0000218008057890 */ /* 0x000fe2000fffe03f */
[----:B------:R-:W-:Y:S01]  /*1a70*/  WARPGROUP.ARRIVE ;  /* 0x00000000000079c5 */ /* 0x000fe20000000000 */
[----:B------:R-:W-:Y:S01]  /*1a80*/  UIADD3 UR4, UR8, 0x180, URZ ;  /* 0x0000018008047890 */ /* 0x000fe2000fffe03f */
[----:B------:R-:W-:Y:S01]  /*1a90*/  CS2R R18, SRZ ;  /* 0x0000000000127805 */ /* 0x000fe2000001ff00 */
[----:B------:R-:W-:Y:S01]  /*1aa0*/  USHF.R.U32.HI UR5, URZ, 0x4, UR5 ;  /* 0x000000043f057899 */ /* 0x000fe20008011605 */
[----:B------:R-:W-:Y:S01]  /*1ab0*/  CS2R R16, SRZ ;  /* 0x0000000000107805 */ /* 0x000fe2000001ff00 */
[----:B------:R-:W-:Y:S01]  /*1ac0*/  USHF.R.U32.HI UR4, URZ, 0x4, UR4 ;  /* 0x000000043f047899 */ /* 0x000fe20008011604 */
[----:B------:R-:W-:Y:S01]  /*1ad0*/  CS2R R20, SRZ ;  /* 0x0000000000147805 */ /* 0x000fe2000001ff00 */
[----:B------:R-:W-:Y:S01]  /*1ae0*/  ULOP3.LUT UR5, UR5, 0x3fff, URZ, 0xc0, !UPT ;  /* 0x00003fff05057892 */ /* 0x000fe2000f8ec03f */
[----:B------:R-:W-:Y:S01]  /*1af0*/  CS2R R22, SRZ ;  /* 0x0000000000167805 */ /* 0x000fe2000001ff00 */
[----:B------:R-:W-:Y:S01]  /*1b00*/  ULOP3.LUT UR4, UR4, 0x3fff, URZ, 0xc0, !UPT ;  /* 0x00003fff04047892 */ /* 0x000fe2000f8ec03f */
[----:B------:R-:W-:Y:S01]  /*1b10*/  CS2R R88, SRZ ;  /* 0x0000000000587805 */ /* 0x000fe2000001ff00 */
[----:B------:R-:W-:Y:S01]  /*1b20*/  ULOP3.LUT UR5, UR5, 0x10000, URZ, 0xfc, !UPT ;  /* 0x0001000005057892 */ /* 0x000fe2000f8efc3f */
[----:B------:R-:W-:Y:S01]  /*1b30*/  CS2R R90, SRZ ;  /* 0x00000000005a7805 */ /* 0x000fe2000001ff00 */
[----:B------:R-:W-:Y:S01]  /*1b40*/  ULOP3.LUT UR4, UR4, 0x10000, URZ, 0xfc, !UPT ;  /* 0x0001000004047892 */ /* 0x000fe2000f8efc3f */
[----:B------:R-:W-:Y:S01]  /*1b50*/  CS2R R92, SRZ ;  /* 0x00000000005c7805 */ /* 0x000fe2000001ff00 */
[----:B------:R-:W-:Y:S01]  /*1b60*/  ULEA UR18, UR9, UR5, 0x8 ;  /* 0x0000000509127291 */ /* 0x000fe2000f8e403f */
[----:B------:R-:W-:Y:S01]  /*1b70*/  CS2R R94, SRZ ;  /* 0x00000000005e7805 */ /* 0x000fe2000001ff00 */
[----:B------:R-:W-:Y:S01]  /*1b80*/  ULEA UR16, UR9, UR4, 0x7 ;  /* 0x0000000409107291 */ /* 0x000fe2000f8e383f */
[----:B------:R-:W-:Y:S01]  /*1b90*/  CS2R R96, SRZ ;  /* 0x0000000000607805 */ /* 0x000fe2000001ff00 */
[----:B------:R-:W-:Y:S01]  /*1ba0*/  ULDC UR5, c[0x0][0x50c] ;  /* 0x0001430000057ab9 */ /* 0x000fe20000000800 */
[----:B------:R-:W-:Y:S01]  /*1bb0*/  UMOV UR17, 0xc0000010 ;  /* 0xc000001000117882 */ /* 0x000fe20000000000 */
[----:B------:R-:W-:Y:S01]  /*1bc0*/  UISETP.NE.AND UP0, UPT, UR5, 0x1, UPT ;  /* 0x000000010500788c */ /* 0x000fe2000bf05270 */
[----:B------:R-:W-:Y:S01]  /*1bd0*/  CS2R R98, SRZ ;  /* 0x0000000000627805 */ /* 0x000fe2000001ff00 */
[----:B------:R-:W-:Y:S01]  /*1be0*/  UMOV UR19, 0xc0000010 ;  /* 0xc000001000137882 */ /* 0x000fe20000000000 */
[----:B------:R-:W-:Y:S01]  /*1bf0*/  UMOV UR4, 0x1 ;  /* 0x0000000100047882 */ /* 0x000fe20000000000 */
[----:B------:R-:W-:Y:S01]  /*1c00*/  USEL UR5, URZ, 0x1, UP0 ;  /* 0x000000013f057887 */ /* 0x000fe20008000000 */
[----:B------:R-:W-:Y:S01]  /*1c10*/  QGMMA.64x128x32.F32.E4M3.E4M3 R24, gdesc[UR16], RZ, !UPT, gsb0 ;  /* 0x01e00000101879f3 */ /* 0x000fe2000c0008ff */
[----:B------:R-:W-:-:S02]  /*1c20*/  CS2R R100, SRZ ;  /* 0x0000000000647805 */ /* 0x000fc4000001ff00 */
[----:B------:R-:W-:Y:S02]  /*1c30*/  CS2R R102, SRZ ;  /* 0x0000000000667805 */ /* 0x000fe4000001ff00 */
[----:B------:R-:W-:Y:S02]  /*1c40*/  CS2R R104, SRZ ;  /* 0x0000000000687805 */ /* 0x000fe4000001ff00 */
[----:B------:R-:W-:Y:S02]  /*1c50*/  CS2R R106, SRZ ;  /* 0x00000000006a7805 */ /* 0x000fe4000001ff00 */
[----:B------:R-:W-:Y:S02]  /*1c60*/  ISETP.NE.AND P0, PT, RZ, UR5, PT ;  /* 0x00000005ff007c0c */ /* 0x000fe4000bf05270 */
        /* <DEDUP_REMOVED lines=17> */
[----:B------:R-:W-:Y:S01]  /*1d80*/  CS2R R142, SRZ ;  /* 0x00000000008e7805 */ /* 0x000fe2000001ff00 */
[----:B------:R-:W-:Y:S06]  /*1d90*/  @!P0 BRA `(.L_x_20) ;  /* 0x0000000400088947 */ /* 0x000fec0003800000 */
[----:B------:R-:W-:Y:S02]  /*1da0*/  WARPGROUP.DEPBAR.LE gsb0, 0x0 ;  /* 0x00008000000079c5 */ /* 0x000fe40000010000 */
[----:B------:R-:W-:-:S01]  /*1db0*/  FADD R143, RZ, R24 ;  /* 0x00000018ff8f7221 */ /* 0x000fc20000000000 */
[----:B------:R-:W-:Y:S01]  /*1dc0*/  FADD R142, RZ, R25 ;  /* 0x00000019ff8e7221 */ /* 0x000fe20000000000 */
        /* <DEDUP_REMOVED lines=62> */
[----:B------:R-:W-:-:S06]  /*21b0*/  UMOV UR4, URZ ;  /* 0x0000003f00047c82 */ /* 0x000fcc0008000000 */
.L_x_20:
[----:B------:R-:W-:-:S04]  /*21c0*/  UIADD3 UR12, UR9, 0x1, URZ ;  /* 0x00000001090c7890 */ /* 0x000fc8000fffe03f */
[----:B------:R-:W-:-:S04]  /*21d0*/  UISETP.NE.AND UP0, UPT, UR12, 0x4, UPT ;  /* 0x000000040c00788c */ /* 0x000fc8000bf05270 */
[----:B------:R-:W-:Y:S02]  /*21e0*/  USEL UR6, URZ, 0x1, UP0 ;  /* 0x000000013f067887 */ /* 0x000fe40008000000 */
[----:B------:R-:W-:Y:S02]  /*21f0*/  USEL UR12, UR12, URZ, UP0 ;  /* 0x0000003f0c0c7287 */ /* 0x000fe40008000000 */
[----:B------:R-:W-:-:S06]  /*2200*/  ULOP3.LUT UR6, UR11, UR6, URZ, 0x3c, !UPT ;  /* 0x000000060b067292 */ /* 0x000fcc000f8e3c3f */
[----:B------:R-:W-:Y:S01]  /*2210*/  IMAD.U32 R147, RZ, RZ, UR6 ;  /* 0x00000006ff937e24 */ /* 0x000fe2000f8e00ff */
[----:B------:R-:W-:-:S06]  /*2220*/  UMOV UR6, 0x1 ;  /* 0x0000000100067882 */ /* 0x000fcc0000000000 */
.L_x_15:
[----:B------:R-:W-:-:S06]  /*2230*/  UISETP.GE.AND UP0, UPT, UR10, 0x1, UPT ;  /* 0x000000010a00788c */ /* 0x000fcc000bf06270 */
[----:B------:R-:W-:-:S13]  /*2240*/  PLOP3.LUT P0, PT, PT, PT, UP0, 0x80, 0x0 ;  /* 0x000000000000781c */ /* 0x000fda0003f0f008 */
[----:B------:R-:W-:Y:S05]  /*2250*/  @!P0 BRA `(.L_x_21) ;  /* 0x0000000400f88947 */ /* 0x000fea0003800000 */
[----:B0-2---:R-:W-:Y:S01]  /*2260*/  IMAD.U32 R10, RZ, RZ, UR10 ;  /* 0x0000000aff0a7e24 */ /* 0x005fe2000f8e00ff */
[----:B------:R-:W-:Y:S01]  /*2270*/  UMOV UR15, UR9 ;  /* 0x00000009000f7c82 */ /* 0x000fe20008000000 */
[----:B------:R-:W-:-:S05]  /*2280*/  ULDC UR24, c[0x0][0x50c] ;  /* 0x0001430000187ab9 */ /* 0x000fca0000000800 */
.L_x_29:
[----:B------:R-:W-:-:S06]  /*2290*/  UISETP.NE.AND UP0, UPT, UR30, 0x3, UPT ;  /* 0x000000031e00788c */ /* 0x000fcc000bf05270 */
[----:B------:R-:W-:-:S13]  /*22a0*/  PLOP3.LUT P1, PT, PT, PT, UP0, 0x80, 0x0 ;  /* 0x000000000000781c */ /* 0x000fda0003f2f008 */
[----:B0-2---:R-:W-:Y:S05]  /*22b0*/  @!P1 BRA `(.L_x_22) ;  /* 0x0000000000049947 */ /* 0x005fea0003800000 */
[----:B------:R-:W-:Y:S01]  /*22c0*/  BPT.TRAP 0x1 ;  /* 0x000000040000795c */ /* 0x000fe20000300000 */
.L_x_22:
[----:B------:R-:W-:Y:S01]  /*22d0*/  ULEA UR16, UR12, UR8, 0x3 ;  /* 0x000000080c107291 */ /* 0x000fe2000f8e183f */
[----:B------:R-:W-:-:S08]  /*22e0*/  SHF.L.U32 R11, R147, 0x1f, RZ ;  /* 0x0000001f930b7819 */ /* 0x000fd000000006ff */
[----:B------:R0:W2:Y:S01]  /*22f0*/  SYNCS.PHASECHK.TRANS64.TRYWAIT P0, [UR16], R11 ;  /* 0x0000000bff0075a7 */ /* 0x0000a20008000150 */
[----:B------:R-:W-:Y:S05]  /*2300*/  @!P1 BRA `(.L_x_23) ;  /* 0x0000000000049947 */ /* 0x000fea0003800000 */
[----:B------:R-:W-:Y:S01]  /*2310*/  BPT.TRAP 0x1 ;  /* 0x000000040000795c */ /* 0x000fe20000300000 */
.L_x_23:
[----:B--2---:R-:W-:Y:S05]  /*2320*/  @P0 BRA `(.L_x_24) ;  /* 0x0000000000080947 */ /* 0x004fea0003800000 */
[----:B------:R-:W2:Y:S02]  /*2330*/  SYNCS.PHASECHK.TRANS64.TRYWAIT P0, [UR16], R11 ;  /* 0x0000000bff0075a7 */ /* 0x000ea40008000150 */
[----:B--2---:R-:W-:Y:S05]  /*2340*/  @!P0 BRA `(.L_x_25) ;  /* 0x0000006c003c8947 */ /* 0x004fea0003800000 */
.L_x_24:
[----:B------:R-:W-:Y:S01]  /*2350*/  UIADD3 UR16, UR8, 0x180, URZ ;  /* 0x0000018008107890 */ /* 0x000fe2000fffe03f */
[----:B------:R-:W-:Y:S01]  /*2360*/  WARPGROUP.ARRIVE ;  /* 0x00000000000079c5 */ /* 0x000fe20000000000 */
[----:B------:R-:W-:Y:S02]  /*2370*/  UIADD3 UR17, UR8, 0x2180, URZ ;  /* 0x0000218008117890 */ /* 0x000fe4000fffe03f */
[----:B------:R-:W-:Y:S02]  /*2380*/  USHF.R.U32.HI UR16, URZ, 0x4, UR16 ;  /* 0x000000043f107899 */ /* 0x000fe40008011610 */
[----:B------:R-:W-:Y:S02]  /*2390*/  USHF.R.U32.HI UR17, URZ, 0x4, UR17 ;  /* 0x000000043f117899 */ /* 0x000fe40008011611 */
[----:B------:R-:W-:Y:S02]  /*23a0*/  UISETP.NE.AND UP0, UPT, UR5, URZ, UPT ;  /* 0x0000003f0500728c */ /* 0x000fe4000bf05270 */
[----:B------:R-:W-:-:S02]  /*23b0*/  ULOP3.LUT UR16, UR16, 0x3fff, URZ, 0xc0, !UPT ;  /* 0x00003fff10107892 */ /* 0x000fc4000f8ec03f */
[----:B------:R-:W-:Y:S02]  /*23c0*/  ULOP3.LUT UR17, UR17, 0x3fff, URZ, 0xc0, !UPT ;  /* 0x00003fff11117892 */ /* 0x000fe4000f8ec03f */
[----:B------:R-:W-:Y:S02]  /*23d0*/  USEL UR6, UR6, URZ, !UP0 ;  /* 0x0000003f06067287 */ /* 0x000fe4000c000000 */
[----:B------:R-:W-:Y:S02]  /*23e0*/  ULOP3.LUT UR16, UR16, 0x10000, URZ, 0xfc, !UPT ;  /* 0x0001000010107892 */ /* 0x000fe4000f8efc3f */
[----:B------:R-:W-:Y:S02]  /*23f0*/  ULOP3.LUT UR17, UR17, 0x10000, URZ, 0xfc, !UPT ;  /* 0x0001000011117892 */ /* 0x000fe4000f8efc3f */
[----:B------:R-:W-:Y:S02]  /*2400*/  UISETP.NE.U32.AND UP0, UPT, UR6, URZ, UPT ;  /* 0x0000003f0600728c */ /* 0x000fe4000bf05070 */
[----:B------:R-:W-:-:S02]  /*2410*/  ULEA UR16, UR12, UR16, 0x7 ;  /* 0x000000100c107291 */ /* 0x000fc4000f8e383f */
[----:B------:R-:W-:Y:S01]  /*2420*/  ULEA UR18, UR12, UR17, 0x8 ;  /* 0x000000110c127291 */ /* 0x000fe2000f8e403f */
[----:B------:R-:W-:Y:S02]  /*2430*/  UMOV UR19, 0xc0000010 ;  /* 0xc000001000137882 */ /* 0x000fe40000000000 */
[----:B------:R-:W-:Y:S01]  /*2440*/  UMOV UR17, 0xc0000010 ;  /* 0xc000001000117882 */ /* 0x000fe20000000000 */
[----:B------:R-:W-:-:S05]  /*2450*/  UIADD3 UR4, UR4, 0x1, URZ ;  /* 0x0000000104047890 */ /* 0x000fca000fffe03f */
[----:B------:R-:W-:Y:S01]  /*2460*/  QGMMA.64x128x32.F32.E4M3.E4M3 R24, gdesc[UR16], R24, UP0, gsb0 ;  /* 0x01e00000101879f3 */ /* 0x000fe2000b800818 */
[----:B------:R-:W-:-:S04]  /*2470*/  UISETP.NE.AND UP0, UPT, UR4, UR24, UPT ;  /* 0x000000180400728c */ /* 0x000fc8000bf05270 */
[----:B------:R-:W-:-:S06]  /*2480*/  USEL UR5, URZ, 0x1, UP0 ;  /* 0x000000013f057887 */ /* 0x000fcc0008000000 */
[----:B------:R-:W-:Y:S01]  /*2490*/  ISETP.NE.AND P0, PT, RZ, UR5, PT ;  /* 0x00000005ff007c0c */ /* 0x000fe2000bf05270 */
[----:B------:R-:W-:-:S12]  /*24a0*/  WARPGROUP.DEPBAR.LE gsb0, 0x1 ;  /* 0x00008000000079c5 */ /* 0x000fd80000010100 */
[----:B------:R-:W-:Y:S05]  /*24b0*/  @!P0 BRA `(.L_x_26) ;  /* 0x0000000400088947 */ /* 0x000fea0003800000 */
[----:B------:R-:W-:Y:S02]  /*24c0*/  WARPGROUP.DEPBAR.LE gsb0, 0x0 ;  /* 0x00008000000079c5 */ /* 0x000fe40000010000 */
[----:B------:R-:W-:-:S01]  /*24d0*/  FADD R143, R24, R143 ;  /* 0x0000008f188f7221 */ /* 0x000fc20000000000 */
[----:B------:R-:W-:Y:S01]  /*24e0*/  FADD R142, R25, R142 ;  /* 0x0000008e198e7221 */ /* 0x000fe20000000000 */
        /* <DEDUP_REMOVED lines=62> */
[----:B------:R-:W-:-:S06]  /*28d0*/  UMOV UR4, URZ ;  /* 0x0000003f00047c82 */ /* 0x000fcc0008000000 */
.L_x_26:
[----:B------:R-:W-:Y:S05]  /*28e0*/  @!P1 BRA `(.L_x_27) ;  /* 0x0000000000049947 */ /* 0x000fea0003800000 */
[----:B------:R-:W-:Y:S01]  /*28f0*/  BPT.TRAP 0x1 ;  /* 0x000000040000795c */ /* 0x000fe20000300000 */
.L_x_27:
[----:B------:R-:W-:Y:S02]  /*2900*/  UISETP.GT.U32.AND UP0, UPT, UR13, 0x1, UPT ;  /* 0x000000010d00788c */ /* 0x000fe4000bf04070 */
[----:B------:R-:W-:-:S04]  /*2910*/  ULEA UR6, UR15, UR8, 0x3 ;  /* 0x000000080f067291 */ /* 0x000fc8000f8e183f */
[----:B------:R-:W-:Y:S01]  /*2920*/  UIADD3 UR6, UR6, 0x20, URZ ;  /* 0x0000002006067890 */ /* 0x000fe2000fffe03f */
[----:B------:R-:W-:-:S03]  /*2930*/  PLOP3.LUT P0, PT, PT, PT, UP0, 0x80, 0x0 ;  /* 0x000000000000781c */ /* 0x000fc60003f0f008 */
[----:B------:R-:W-:-:S09]  /*2940*/  UPRMT UR6, URZ, 0x654, UR6 ;  /* 0x000006543f067896 */ /* 0x000fd20008000006 */
[----:B------:R-:W-:Y:S01]  /*2950*/  SYNCS.ARRIVE.TRANS64.RED.A1T0 RZ, [UR6], RZ ;  /* 0x000000ffffff79a7 */ /* 0x000fe20008100406 */
[----:B------:R-:W-:Y:S05]  /*2960*/  @P0 BRA `(.L_x_28) ;  /* 0x0000000000040947 */ /* 0x000fea0003800000 */
[----:B------:R-:W-:Y:S01]  /*2970*/  BPT.TRAP 0x1 ;  /* 0x000000040000795c */ /* 0x000fe20000300000 */
.L_x_28:
[----:B------:R-:W-:Y:S01]  /*2980*/  UIADD3 UR12, UR12, 0x1, URZ ;  /* 0x000000010c0c7890 */ /* 0x000fe2000fffe03f */
[C---:B------:R-:W-:Y:S01]  /*2990*/  ISETP.GT.AND P0, PT, R10.reuse, 0x1, PT ;  /* 0x000000010a00780c */ /* 0x040fe20003f04270 */
[----:B------:R-:W-:Y:S01]  /*29a0*/  UIADD3 UR15, UR15, 0x1, URZ ;  /* 0x000000010f0f7890 */ /* 0x000fe2000fffe03f */
[----:B------:R-:W-:Y:S01]  /*29b0*/  VIADD R10, R10, 0xffffffff ;  /* 0xffffffff0a0a7836 */ /* 0x000fe20000000000 */
[----:B------:R-:W-:Y:S02]  /*29c0*/  UISETP.NE.AND UP0, UPT, UR12, 0x4, UPT ;  /* 0x000000040c00788c */ /* 0x000fe4000bf05270 */
[----:B------:R-:W-:Y:S02]  /*29d0*/  UISETP.NE.AND UP1, UPT, UR15, 0x4, UPT ;  /* 0x000000040f00788c */ /* 0x000fe4000bf25270 */
[----:B------:R-:W-:Y:S02]  /*29e0*/  USEL UR6, URZ, 0x1, UP0 ;  /* 0x000000013f067887 */ /* 0x000fe40008000000 */
[----:B------:R-:W-:-:S02]  /*29f0*/  USEL UR12, UR12, URZ, UP0 ;  /* 0x0000003f0c0c7287 */ /* 0x000fc40008000000 */
[----:B------:R-:W-:Y:S02]  /*2a00*/  USEL UR15, UR15, URZ, UP1 ;  /* 0x0000003f0f0f7287 */ /* 0x000fe40008800000 */
[----:B------:R-:W-:Y:S01]  /*2a10*/  LOP3.LUT R147, R147, UR6, RZ, 0x3c, !PT ;  /* 0x0000000693937c12 */ /* 0x000fe2000f8e3cff */
[----:B------:R-:W-:Y:S01]  /*2a20*/  UMOV UR6, 0x1 ;  /* 0x0000000100067882 */ /* 0x000fe20000000000 */
[----:B------:R-:W-:Y:S08]  /*2a30*/  @P0 BRA `(.L_x_29) ;  /* 0xfffffff800140947 */ /* 0x000ff0000383ffff */
.L_x_21:
[----:B------:R-:W-:Y:S01]  /*2a40*/  UISETP.NE.AND UP0, UPT, UR4, URZ, UPT ;  /* 0x0000003f0400728c */ /* 0x000fe2000bf05270 */
[----:B0-2---:R-:W0:Y:S03]  /*2a50*/  LDC R10, c[0x0][0x28c] ;  /* 0x0000a300ff0a7b82 */ /* 0x005e260000000800 */
[----:B------:R-:W-:-:S06]  /*2a60*/  USEL UR4, URZ, 0x1, !UP0 ;  /* 0x000000013f047887 */ /* 0x000fcc000c000000 */
[----:B------:R-:W-:-:S13]  /*2a70*/  ISETP.NE.AND P0, PT, RZ, UR4, PT ;  /* 0x00000004ff007c0c */ /* 0x000fda000bf05270 */
[----:B------:R-:W-:Y:S05]  /*2a80*/  @!P0 BRA `(.L_x_30) ;  /* 0x0000000400048947 */ /* 0x000fea0003800000 */
[----:B------:R-:W-:Y:S02]  /*2a90*/  WARPGROUP.DEPBAR.LE gsb0, 0x0 ;  /* 0x00008000000079c5 */ /* 0x000fe40000010000 */
[----:B------:R-:W-:Y:S01]  /*2aa0*/  FADD R143, R24, R143 ;  /* 0x0000008f188f7221 */ /* 0x000fe20000000000 */
        /* <DEDUP_REMOVED lines=62> */
[----:B------:R-:W-:-:S07]  /*2e90*/  FADD R18, R18, R87 ;  /* 0x0000005712127221 */ /* 0x000fce0000000000 */
.L_x_30:
[----:B0-----:R-:W-:Y:S01]  /*2ea0*/  ISETP.GE.AND P0, PT, R10, 0x1, PT ;  /* 0x000000010a00780c */ /* 0x001fe20003f06270 */
[----:B------:R0:W-:Y:S01]  /*2eb0*/  SYNCS.ARRIVE.TRANS64.A1T0 RZ, [R145+UR32], RZ ;  /* 0x000000ff91ff79a7 */ /* 0x0001e20008100020 */
[----:B------:R-:W-:-:S11]  /*2ec0*/  WARPGROUP.DEPBAR.LE gsb0, 0x0 ;  /* 0x00008000000079c5 */ /* 0x000fd60000010000 */
[----:B------:R-:W-:Y:S05]  /*2ed0*/  @!P0 BRA `(.L_x_31) ;  /* 0x0000000000388947 */ /* 0x000fea0003800000 */
[----:B------:R-:W-:-:S06]  /*2ee0*/  UISETP.NE.AND UP0, UPT, UR30, 0x3, UPT ;  /* 0x000000031e00788c */ /* 0x000fcc000bf05270 */
[----:B------:R-:W-:-:S13]  /*2ef0*/  PLOP3.LUT P0, PT, PT, PT, UP0, 0x80, 0x0 ;  /* 0x000000000000781c */ /* 0x000fda0003f0f008 */
[----:B------:R-:W-:Y:S05]  /*2f00*/  @!P0 BRA `(.L_x_32) ;  /* 0x0000000000048947 */ /* 0x000fea0003800000 */
[----:B------:R-:W-:Y:S01]  /*2f10*/  BPT.TRAP 0x1 ;  /* 0x000000040000795c */ /* 0x000fe20000300000 */
.L_x_32:
[----:B------:R-:W-:Y:S02]  /*2f20*/  UIADD3 UR4, UR10, UR9, URZ ;  /* 0x000000090a047290 */ /* 0x000fe4000fffe03f */
[----:B------:R-:W-:Y:S02]  /*2f30*/  UISETP.GT.U32.AND UP0, UPT, UR13, 0x1, UPT ;  /* 0x000000010d00788c */ /* 0x000fe4000bf04070 */
[----:B------:R-:W-:-:S04]  /*2f40*/  USHF.L.U32 UR4, UR4, 0x3, URZ ;  /* 0x0000000304047899 */ /* 0x000fc8000800063f */
[----:B------:R-:W-:Y:S01]  /*2f50*/  ULOP3.LUT UR4, UR4, 0x18, URZ, 0xc0, !UPT ;  /* 0x0000001804047892 */ /* 0x000fe2000f8ec03f */
[----:B------:R-:W-:-:S03]  /*2f60*/  PLOP3.LUT P0, PT, PT, PT, UP0, 0x80, 0x0 ;  /* 0x000000000000781c */ /* 0x000fc60003f0f008 */
[----:B------:R-:W-:-:S04]  /*2f70*/  UIADD3 UR4, UR8, 0x20, UR4 ;  /* 0x0000002008047890 */ /* 0x000fc8000fffe004 */
[----:B------:R-:W-:-:S09]  /*2f80*/  UPRMT UR4, URZ, 0x654, UR4 ;  /* 0x000006543f047896 */ /* 0x000fd20008000004 */
[----:B------:R-:W-:Y:S01]  /*2f90*/  SYNCS.ARRIVE.TRANS64.RED.A1T0 RZ, [UR4], RZ ;  /* 0x000000ffffff79a7 */ /* 0x000fe20008100404 */
[----:B------:R-:W-:Y:S05]  /*2fa0*/  @P0 BRA `(.L_x_31) ;  /* 0x0000000000040947 */ /* 0x000fea0003800000 */
[----:B------:R-:W-:Y:S01]  /*2fb0*/  BPT.TRAP 0x1 ;  /* 0x000000040000795c */ /* 0x000fe20000300000 */
.L_x_31:
[----:B------:R-:W-:Y:S01]  /*2fc0*/  SHF.L.U32 R10, R144, 0x1f, RZ ;  /* 0x0000001f900a7819 */ /* 0x000fe200000006ff */
[----:B------:R-:W2:Y:S01]  /*2fd0*/  LDC R31, c[0x0][0x288] ;  /* 0x0000a200ff1f7b82 */ /* 0x000ea20000000800 */
[----:B------:R-:W-:Y:S02]  /*2fe0*/  IMAD.SHL.U32 R28, R5, 0x40, RZ ;  /* 0x00000040051c7824 */ /* 0x000fe400078e00ff */
[----:B------:R-:W3:Y:S02]  /*2ff0*/  SYNCS.PHASECHK.TRANS64.TRYWAIT P0, [R13+URZ+0x8], R10 ;  /* 0x0000080a0d0075a7 */ /* 0x000ee4000800017f */
[----:B---3--:R-:W-:Y:S05]  /*3000*/  @!P0 BRA `(.L_x_33) ;  /* 0x0000006000248947 */ /* 0x008fea0003800000 */
.L_x_191:
[----:B------:R-:W-:Y:S01]  /*3010*/  ULDC UR4, c[0x0][0x284] ;  /* 0x0000a10000047ab9 */ /* 0x000fe20000000800 */
[----:B------:R-:W-:Y:S01]  /*3020*/  IMAD.SHL.U32 R30, R4, 0x80, RZ ;  /* 0x00000080041e7824 */ /* 0x000fe200078e00ff */
[----:B------:R-:W-:-:S04]  /*3030*/  ISETP.GE.AND P0, PT, R28, UR4, PT ;  /* 0x000000041c007c0c */ /* 0x000fc8000bf06270 */
[----:B--2---:R-:W-:-:S13]  /*3040*/  ISETP.GE.OR P0, PT, R30, R31, P0 ;  /* 0x0000001f1e00720c */ /* 0x004fda0000706670 */
[----:B------:R-:W-:Y:S05]  /*3050*/  @P0 BRA `(.L_x_34) ;  /* 0x0000004400e00947 */ /* 0x000fea0003800000 */
[----:B------:R-:W2:Y:S01]  /*3060*/  LDC.64 R32, c[0x0][0x5c8] ;  /* 0x00017200ff207b82 */ /* 0x000ea20000000a00 */
[----:B------:R-:W-:Y:S01]  /*3070*/  IMAD.SHL.U32 R24, R12, 0x2, RZ ;  /* 0x000000020c187824 */ /* 0x000fe200078e00ff */
[----:B------:R-:W-:Y:S01]  /*3080*/  SHF.R.S32.HI R35, RZ, 0x1f, R0 ;  /* 0x0000001fff237819 */ /* 0x000fe20000011400 */
[----:B------:R-:W-:Y:S01]  /*3090*/  ULDC.64 UR4, c[0x0][0x5d0] ;  /* 0x0001740000047ab9 */ /* 0x000fe20000000a00 */
[----:B------:R-:W-:Y:S01]  /*30a0*/  SHF.R.S32.HI R34, RZ, 0x1f, R30 ;  /* 0x0000001fff227819 */ /* 0x000fe2000001141e */
[----:B------:R-:W-:Y:S01]  /*30b0*/  BSSY B0, `(.L_x_34) ;  /* 0x0000472000007945 */ /* 0x000fe20003800000 */
[--C-:B------:R-:W-:Y:S01]  /*30c0*/  SHF.R.S32.HI R25, RZ, 0x1f, R24.reuse ;  /* 0x0000001fff197819 */ /* 0x100fe20000011418 */
[----:B------:R-:W-:Y:S02]  /*30d0*/  IMAD R27, R35, UR4, RZ ;  /* 0x00000004231b7c24 */ /* 0x000fe4000f8e02ff */
[----:B---3--:R-:W-:-:S04]  /*30e0*/  IMAD.WIDE.U32 R10, R0, UR4, R24 ;  /* 0x00000004000a7c25 */ /* 0x008fc8000f8e0018 */
[----:B------:R-:W-:Y:S01]  /*30f0*/  IMAD R29, R0, UR5, R27 ;  /* 0x00000005001d7c24 */ /* 0x000fe2000f8e021b */
[----:B------:R-:W-:Y:S01]  /*3100*/  IADD3 R10, P0, R30, R10, RZ ;  /* 0x0000000a1e0a7210 */ /* 0x000fe20007f1e0ff */
[----:B------:R-:W-:Y:S01]  /*3110*/  IMAD.WIDE R26, R5, 0x40, R8 ;  /* 0x00000040051a7825 */ /* 0x000fe200078e0208 */
[----:B------:R-:W-:Y:S02]  /*3120*/  ULDC.64 UR4, c[0x0][0x5c0] ;  /* 0x0001700000047ab9 */ /* 0x000fe40000000a00 */
[----:B------:R-:W-:Y:S01]  /*3130*/  IADD3.X R11, R34, R11, R29, P0, !PT ;  /* 0x0000000b220b7210 */ /* 0x000fe200007fe41d */
[----:B------:R-:W-:Y:S02]  /*3140*/  IMAD R29, R12, -0x2, R31 ;  /* 0xfffffffe0c1d7824 */ /* 0x000fe400078e021f */
[-C--:B--2---:R-:W-:Y:S02]  /*3150*/  IMAD R4, R27, R32.reuse, RZ ;  /* 0x000000201b047224 */ /* 0x084fe400078e02ff */
[----:B------:R-:W-:-:S04]  /*3160*/  IMAD.WIDE.U32 R10, R26, R32, R10 ;  /* 0x000000201a0a7225 */ /* 0x000fc800078e000a */
[----:B------:R-:W-:Y:S01]  /*3170*/  IMAD R5, R26, R33, R4 ;  /* 0x000000211a057224 */ /* 0x000fe200078e0204 */
[----:B------:R-:W-:Y:S02]  /*3180*/  LEA R4, P0, R32, R10, 0x3 ;  /* 0x0000000a20047211 */ /* 0x000fe400078018ff */
[----:B------:R-:W-:Y:S01]  /*3190*/  IADD3 R10, P1, R10, UR4, RZ ;  /* 0x000000040a0a7c10 */ /* 0x000fe2000ff3e0ff */
[----:B------:R-:W-:Y:S01]  /*31a0*/  IMAD.IADD R11, R11, 0x1, R5 ;  /* 0x000000010b0b7824 */ /* 0x000fe200078e0205 */
[----:B------:R-:W-:-:S04]  /*31b0*/  IADD3 R4, P2, R4, UR4, RZ ;  /* 0x0000000404047c10 */ /* 0x000fc8000ff5e0ff */
[----:B------:R-:W-:Y:S01]  /*31c0*/  LEA.HI.X R5, R32, R11, R33, 0x3, P0 ;  /* 0x0000000b20057211 */ /* 0x000fe200000f1c21 */
[----:B------:R-:W-:Y:S01]  /*31d0*/  IMAD.IADD R32, R15, 0x1, -R28 ;  /* 0x000000010f207824 */ /* 0x000fe200078e0a1c */
[----:B-1---5:R-:W-:Y:S01]  /*31e0*/  FSETP.NEU.AND P0, PT, R7, RZ, PT ;  /* 0x000000ff0700720b */ /* 0x022fe20003f0d000 */
[----:B------:R-:W-:Y:S01]  /*31f0*/  IMAD.IADD R28, R29, 0x1, -R30 ;  /* 0x000000011d1c7824 */ /* 0x000fe200078e0a1e */
[----:B------:R-:W-:Y:S02]  /*3200*/  IADD3.X R11, R11, UR5, RZ, P1, !PT ;  /* 0x000000050b0b7c10 */ /* 0x000fe40008ffe4ff */
[----:B------:R-:W-:-:S09]  /*3210*/  IADD3.X R5, R5, UR5, RZ, P2, !PT ;  /* 0x0000000505057c10 */ /* 0x000fd200097fe4ff */
[----:B------:R-:W-:Y:S05]  /*3220*/  @!P0 BRA `(.L_x_35) ;  /* 0x0000003400608947 */ /* 0x000fea0003800000 */
[----:B------:R-:W-:Y:S01]  /*3230*/  ULDC.64 UR4, c[0x0][0x5b8] ;  /* 0x00016e0000047ab9 */ /* 0x000fe20000000a00 */
[----:B------:R-:W-:Y:S01]  /*3240*/  ULDC.64 UR16, c[0x0][0x5a8] ;  /* 0x00016a0000107ab9 */ /* 0x000fe20000000a00 */
[----:B------:R-:W-:Y:S01]  /*3250*/  IMAD.WIDE.U32 R24, R0, UR4, R24 ;  /* 0x0000000400187c25 */ /* 0x000fe2000f8e0018 */
[----:B------:R-:W-:Y:S03]  /*3260*/  BSSY B1, `(.L_x_36) ;  /* 0x0000010000017945 */ /* 0x000fe60003800000 */
[----:B------:R-:W-:Y:S01]  /*3270*/  IMAD R29, R35, UR4, RZ ;  /* 0x00000004231d7c24 */ /* 0x000fe2000f8e02ff */
[----:B------:R-:W-:-:S03]  /*3280*/  IADD3 R30, P0, R30, R24, RZ ;  /* 0x000000181e1e7210 */ /* 0x000fc60007f1e0ff */
[----:B------:R-:W-:Y:S01]  /*3290*/  IMAD R29, R0, UR5, R29 ;  /* 0x00000005001d7c24 */ /* 0x000fe2000f8e021d */
[----:B------:R-:W-:Y:S01]  /*32a0*/  ULDC.64 UR4, c[0x0][0x5b0] ;  /* 0x00016c0000047ab9 */ /* 0x000fe20000000a00 */
[----:B------:R-:W-:-:S03]  /*32b0*/  PRMT R0, RZ, 0x7610, R0 ;  /* 0x00007610ff007816 */ /* 0x000fc60000000000 */
[----:B------:R-:W-:Y:S01]  /*32c0*/  IADD3.X R31, R34, R25, R29, P0, !PT ;  /* 0x00000019221f7210 */ /* 0x000fe200007fe41d */
[----:B------:R-:W-:Y:S01]  /*32d0*/  IMAD R29, R27, UR4, RZ ;  /* 0x000000041b1d7c24 */ /* 0x000fe2000f8e02ff */
[----:B------:R-:W-:Y:S01]  /*32e0*/  ISETP.GE.AND P0, PT, R32, 0x1, PT ;  /* 0x000000012000780c */ /* 0x000fe20003f06270 */
[----:B------:R-:W-:-:S03]  /*32f0*/  IMAD.WIDE.U32 R24, R26, UR4, R30 ;  /* 0x000000041a187c25 */ /* 0x000fc6000f8e001e */
[----:B------:R-:W-:Y:S01]  /*3300*/  ISETP.LT.OR P2, PT, R28, 0x1, !P0 ;  /* 0x000000011c00780c */ /* 0x000fe20004741670 */
[----:B------:R-:W-:Y:S01]  /*3310*/  IMAD R29, R26, UR5, R29 ;  /* 0x000000051a1d7c24 */ /* 0x000fe2000f8e021d */
[----:B------:R-:W-:-:S04]  /*3320*/  IADD3 R24, P1, R24, UR16, RZ ;  /* 0x0000001018187c10 */ /* 0x000fc8000ff3e0ff */
[----:B------:R-:W-:-:S07]  /*3330*/  IADD3.X R25, R25, UR17, R29, P1, !PT ;  /* 0x0000001119197c10 */ /* 0x000fce0008ffe41d */
[----:B------:R-:W-:Y:S05]  /*3340*/  @P2 BRA `(.L_x_37) ;  /* 0x0000000000042947 */ /* 0x000fea0003800000 */
[----:B------:R1:W5:Y:S02]  /*3350*/  LDG.E.U8 R0, desc[UR22][R24.64] ;  /* 0x0000001618007981 */ /* 0x000364000c1e1100 */
.L_x_37:
[----:B------:R-:W-:Y:S05]  /*3360*/  BSYNC B1 ;  /* 0x0000000000017941 */ /* 0x000fea0003800000 */
.L_x_36:
[----:B-----5:R-:W-:Y:S01]  /*3370*/  LOP3.LUT R0, R0, 0xff, RZ, 0xc0, !PT ;  /* 0x000000ff00007812 */ /* 0x020fe200078ec0ff */
[----:B------:R-:W-:Y:S01]  /*3380*/  BSSY B1, `(.L_x_38) ;  /* 0x000000b000017945 */ /* 0x000fe20003800000 */
[----:B------:R-:W-:Y:S02]  /*3390*/  ISETP.LT.OR P3, PT, R28, 0x2, !P0 ;  /* 0x000000021c00780c */ /* 0x000fe40004761670 */
[----:B------:R-:W-:-:S05]  /*33a0*/  F2FP.F16.E4M3.UNPACK_B R0, R0 ;  /* 0x00000000ff00723e */ /* 0x000fca00020006ff */
[----:B------:R-:W-:-:S05]  /*33b0*/  HADD2.F32 R0, -RZ, R0.H0_H0 ;  /* 0x20000000ff007230 */ /* 0x000fca0000004100 */
[----:B------:R-:W-:-:S04]  /*33c0*/  FMUL R0, R0, R7 ;  /* 0x0000000700007220 */ /* 0x000fc80000400000 */
[----:B------:R-:W-:-:S05]  /*33d0*/  FFMA R0, R143, R6, R0 ;  /* 0x000000068f007223 */ /* 0x000fca0000000000 */
[----:B------:R-:W-:Y:S02]  /*33e0*/  F2FP.SATFINITE.E4M3.F32.PACK_AB_MERGE_C R29, RZ, R0, RZ ;  /* 0x00000000ff1d723e */ /* 0x000fe400048070ff */
[----:B------:R-:W-:-:S03]  /*33f0*/  PRMT R0, RZ, 0x7610, R0 ;  /* 0x00007610ff007816 */ /* 0x000fc60000000000 */
[----:B------:R2:W-:Y:S01]  /*3400*/  @!P2 STG.E.U8 desc[UR22][R10.64], R29 ;  /* 0x0000001d0a00a986 */ /* 0x0005e2000c101116 */
[----:B------:R-:W-:Y:S05]  /*3410*/  @P3 BRA `(.L_x_39) ;  /* 0x0000000000043947 */ /* 0x000fea0003800000 */
[----:B------:R3:W5:Y:S02]  /*3420*/  LDG.E.U8 R0, desc[UR22][R24.64+0x1] ;  /* 0x0000011618007981 */ /* 0x000764000c1e1100 */
.L_x_39:
[----:B------:R-:W-:Y:S05]  /*3430*/  BSYNC B1 ;  /* 0x0000000000017941 */ /* 0x000fea0003800000 */
.L_x_38:
[----:B-----5:R-:W-:Y:S01]  /*3440*/  LOP3.LUT R0, R0, 0xff, RZ, 0xc0, !PT ;  /* 0x000000ff00007812 */ /* 0x020fe200078ec0ff */
[----:B------:R-:W-:Y:S01]  /*3450*/  BSSY B1, `(.L_x_40) ;  /* 0x0000013000017945 */ /* 0x000fe20003800000 */
[----:B--2---:R-:W-:Y:S02]  /*3460*/  IADD3 R29, P1, R26, 0x8, RZ ;  /* 0x000000081a1d7810 */ /* 0x004fe40007f3e0ff */
[----:B------:R-:W-:-:S03]  /*3470*/  F2FP.F16.E4M3.UNPACK_B R0, R0 ;  /* 0x00000000ff00723e */ /* 0x000fc600020006ff */
[----:B------:R-:W-:Y:S01]  /*3480*/  IMAD.X R26, RZ, RZ, R27, P1 ;  /* 0x000000ffff1a7224 */ /* 0x000fe200008e061b */
[----:B------:R-:W-:Y:S01]  /*3490*/  ISETP.GE.AND P1, PT, R32, 0x9, PT ;  /* 0x000000092000780c */ /* 0x000fe20003f26270 */
[----:B------:R-:W-:Y:S02]  /*34a0*/  HADD2.F32 R0, -RZ, R0.H0_H0 ;  /* 0x20000000ff007230 */ /* 0x000fe40000004100 */
[----:B------:R-:W-:Y:S01]  /*34b0*/  IMAD R26, R26, UR4, RZ ;  /* 0x000000041a1a7c24 */ /* 0x000fe2000f8e02ff */
[----:B------:R-:W-:Y:S01]  /*34c0*/  ISETP.LT.OR P4, PT, R28, 0x1, !P1 ;  /* 0x000000011c00780c */ /* 0x000fe20004f81670 */
[----:B------:R-:W-:-:S04]  /*34d0*/  IMAD.WIDE.U32 R30, R29, UR4, R30 ;  /* 0x000000041d1e7c25 */ /* 0x000fc8000f8e001e */
[----:B------:R-:W-:Y:S01]  /*34e0*/  FMUL R27, R0, R7 ;  /* 0x00000007001b7220 */ /* 0x000fe20000400000 */
[----:B------:R-:W-:Y:S01]  /*34f0*/  PRMT R0, RZ, 0x7610, R0 ;  /* 0x00007610ff007816 */ /* 0x000fe20000000000 */
[----:B------:R-:W-:Y:S02]  /*3500*/  IMAD R29, R29, UR5, R26 ;  /* 0x000000051d1d7c24 */ /* 0x000fe4000f8e021a */
[----:B------:R-:W-:Y:S01]  /*3510*/  FFMA R27, R142, R6, R27 ;  /* 0x000000068e1b7223 */ /* 0x000fe2000000001b */
[----:B------:R-:W-:-:S04]  /*3520*/  IADD3 R26, P2, R30, UR16, RZ ;  /* 0x000000101e1a7c10 */ /* 0x000fc8000ff5e0ff */
[----:B------:R-:W-:Y:S02]  /*3530*/  F2FP.SATFINITE.E4M3.F32.PACK_AB_MERGE_C R33, RZ, R27, RZ ;  /* 0x0000001bff21723e */ /* 0x000fe400048070ff */
[----:B------:R-:W-:-:S03]  /*3540*/  IADD3.X R27, R31, UR17, R29, P2, !PT ;  /* 0x000000111f1b7c10 */ /* 0x000fc600097fe41d */
[----:B------:R2:W-:Y:S01]  /*3550*/  @!P3 STG.E.U8 desc[UR22][R10.64+0x1], R33 ;  /* 0x000001210a00b986 */ /* 0x0005e2000c101116 */
[----:B------:R-:W-:Y:S05]  /*3560*/  @P4 BRA `(.L_x_41) ;  /* 0x0000000000044947 */ /* 0x000fea0003800000 */
[----:B------:R4:W5:Y:S02]  /*3570*/  LDG.E.U8 R0, desc[UR22][R26.64] ;  /* 0x000000161a007981 */ /* 0x000964000c1e1100 */
.L_x_41:
[----:B------:R-:W-:Y:S05]  /*3580*/  BSYNC B1 ;  /* 0x0000000000017941 */ /* 0x000fea0003800000 */
.L_x_40:
        /* <DEDUP_REMOVED lines=12> */
.L_x_43:
[----:B------:R-:W-:Y:S05]  /*3650*/  BSYNC B1 ;  /* 0x0000000000017941 */ /* 0x000fea0003800000 */
.L_x_42:
[----:B-----5:R-:W-:Y:S01]  /*3660*/  LOP3.LUT R0, R0, 0xff, RZ, 0xc0, !PT ;  /* 0x000000ff00007812 */ /* 0x020fe200078ec0ff */
[----:B------:R-:W-:Y:S01]  /*3670*/  BSSY B1, `(.L_x_44) ;  /* 0x000000b000017945 */ /* 0x000fe20003800000 */
[----:B------:R-:W-:Y:S02]  /*3680*/  ISETP.LT.OR P3, PT, R28, 0x9, !P0 ;  /* 0x000000091c00780c */ /* 0x000fe40004761670 */
[----:B------:R-:W-:-:S05]  /*3690*/  F2FP.F16.E4M3.UNPACK_B R0, R0 ;  /* 0x00000000ff00723e */ /* 0x000fca00020006ff */
[----:B------:R-:W-:-:S05]  /*36a0*/  HADD2.F32 R0, -RZ, R0.H0_H0 ;  /* 0x20000000ff007230 */ /* 0x000fca0000004100 */
[----:B0-----:R-:W-:Y:S01]  /*36b0*/  FMUL R29, R0, R7 ;  /* 0x00000007001d7220 */ /* 0x001fe20000400000 */
[----:B------:R-:W-:-:S03]  /*36c0*/  PRMT R0, RZ, 0x7610, R0 ;  /* 0x00007610ff007816 */ /* 0x000fc60000000000 */
[----:B------:R-:W-:-:S05]  /*36d0*/  FFMA R29, R140, R6, R29 ;  /* 0x000000068c1d7223 */ /* 0x000fca000000001d */
[----:B------:R-:W-:-:S05]  /*36e0*/  F2FP.SATFINITE.E4M3.F32.PACK_AB_MERGE_C R29, RZ, R29, RZ ;  /* 0x0000001dff1d723e */ /* 0x000fca00048070ff */
[----:B------:R0:W-:Y:S01]  /*36f0*/  @!P2 STG.E.U8 desc[UR22][R4.64+0x1], R29 ;  /* 0x0000011d0400a986 */ /* 0x0001e2000c101116 */
[----:B------:R-:W-:Y:S05]  /*3700*/  @P3 BRA `(.L_x_45) ;  /* 0x0000000000043947 */ /* 0x000fea0003800000 */
[----:B------:R0:W5:Y:S02]  /*3710*/  LDG.E.U8 R0, desc[UR22][R24.64+0x8] ;  /* 0x0000081618007981 */ /* 0x000164000c1e1100 */
.L_x_45:
[----:B------:R-:W-:Y:S05]  /*3720*/  BSYNC B1 ;  /* 0x0000000000017941 */ /* 0x000fea0003800000 */
.L_x_44:
[----:B-----5:R-:W-:Y:S01]  /*3730*/  LOP3.LUT R0, R0, 0xff, RZ, 0xc0, !PT ;  /* 0x000000ff00007812 */ /* 0x020fe200078ec0ff */
[----:B------:R-:W-:Y:S01]  /*3740*/  BSSY B1, `(.L_x_46) ;  /* 0x000000b000017945 */ /* 0x000fe20003800000 */
[----:B------:R-:W-:Y:S02]  /*3750*/  ISETP.LT.OR P2, PT, R28, 0xa, !P0 ;  /* 0x0000000a1c00780c */ /* 0x000fe40004741670 */
[----:B------:R-:W-:-:S05]  /*3760*/  F2FP.F16.E4M3.UNPACK_B R0, R0 ;  /* 0x00000000ff00723e */ /* 0x000fca00020006ff */
[----:B------:R-:W-:-:S05]  /*3770*/  HADD2.F32 R0, -RZ, R0.H0_H0 ;  /* 0x20000000ff007230 */ /* 0x000fca0000004100 */
[----:B------:R-:W-:-:S04]  /*3780*/  FMUL R0, R0, R7 ;  /* 0x0000000700007220 */ /* 0x000fc80000400000 */
[----:B------:R-:W-:-:S05]  /*3790*/  FFMA R0, R139, R6, R0 ;  /* 0x000000068b007223 */ /* 0x000fca0000000000 */
[----:B0-----:R-:W-:Y:S02]  /*37a0*/  F2FP.SATFINITE.E4M3.F32.PACK_AB_MERGE_C R29, RZ, R0, RZ ;  /* 0x00000000ff1d723e */ /* 0x001fe400048070ff */
[----:B------:R-:W-:-:S03]  /*37b0*/  PRMT R0, RZ, 0x7610, R0 ;  /* 0x00007610ff007816 */ /* 0x000fc60000000000 */
[----:B------:R0:W-:Y:S01]  /*37c0*/  @!P3 STG.E.U8 desc[UR22][R10.64+0x8], R29 ;  /* 0x0000081d0a00b986 */ /* 0x0001e2000c101116 */
[----:B------:R-:W-:Y:S05]  /*37d0*/  @P2 BRA `(.L_x_47) ;  /* 0x0000000000042947 */ /* 0x000fea0003800000 */
[----:B------:R0:W5:Y:S02]  /*37e0*/  LDG.E.U8 R0, desc[UR22][R24.64+0x9] ;  /* 0x0000091618007981 */ /* 0x000164000c1e1100 */
.L_x_47:
[----:B------:R-:W-:Y:S05]  /*37f0*/  BSYNC B1 ;  /* 0x0000000000017941 */ /* 0x000fea0003800000 */
.L_x_46:
        /* <DEDUP_REMOVED lines=12> */
.L_x_49:
[----:B------:R-:W-:Y:S05]  /*38c0*/  BSYNC B1 ;  /* 0x0000000000017941 */ /* 0x000fea0003800000 */
.L_x_48:
        /* <DEDUP_REMOVED lines=12> */
.L_x_51:
[----:B------:R-:W-:Y:S05]  /*3990*/  BSYNC B1 ;  /* 0x0000000000017941 */ /* 0x000fea0003800000 */
.L_x_50:
        /* <DEDUP_REMOVED lines=12> */
.L_x_53:
[----:B------:R-:W-:Y:S05]  /*3a60*/  BSYNC B1 ;  /* 0x0000000000017941 */ /* 0x000fea0003800000 */
.L_x_52:
        /* <DEDUP_REMOVED lines=12> */
.L_x_55:
[----:B------:R-:W-:Y:S05]  /*3b30*/  BSYNC B1 ;  /* 0x0000000000017941 */ /* 0x000fea0003800000 */
.L_x_54:
        /* <DEDUP_REMOVED lines=12> */
.L_x_57:
[----:B------:R-:W-:Y:S05]  /*3c00*/  BSYNC B1 ;  /* 0x0000000000017941 */ /* 0x000fea0003800000 */
.L_x_56:
        /* <DEDUP_REMOVED lines=12> */
.L_x_59:
[----:B------:R-:W-:Y:S05]  /*3cd0*/  BSYNC B1 ;  /* 0x0000000000017941 */ /* 0x000fea0003800000 */
.L_x_58:
        /* <DEDUP_REMOVED lines=12> */
.L_x_61:
[----:B------:R-:W-:Y:S05]  /*3da0*/  BSYNC B1 ;  /* 0x0000000000017941 */ /* 0x000fea0003800000 */
.L_x_60:
        /* <DEDUP_REMOVED lines=12> */
.L_x_63:
[----:B------:R-:W-:Y:S05]  /*3e70*/  BSYNC B1 ;  /* 0x0000000000017941 */ /* 0x000fea0003800000 */
.L_x_62:
        /* <DEDUP_REMOVED lines=12> */
.L_x_65:
[----:B------:R-:W-:Y:S05]  /*3f40*/  BSYNC B1 ;  /* 0x0000000000017941 */ /* 0x000fea0003800000 */
.L_x_64:
        /* <DEDUP_REMOVED lines=12> */
.L_x_67:
[----:B------:R-:W-:Y:S05]  /*4010*/  BSYNC B1 ;  /* 0x0000000000017941 */ /* 0x000fea0003800000 */
.L_x_66:
        /* <DEDUP_REMOVED lines=12> */
.L_x_69:
[----:B------:R-:W-:Y:S05]  /*40e0*/  BSYNC B1 ;  /* 0x0000000000017941 */ /* 0x000fea0003800000 */
.L_x_68:
        /* <DEDUP_REMOVED lines=12> */
.L_x_71:
[----:B------:R-:W-:Y:S05]  /*41b0*/  BSYNC B1 ;  /* 0x0000000000017941 */ /* 0x000fea0003800000 */
.L_x_70:
        /* <DEDUP_REMOVED lines=12> */
.L_x_73:
[----:B------:R-:W-:Y:S05]  /*4280*/  BSYNC B1 ;  /* 0x0000000000017941 */ /* 0x000fea0003800000 */
.L_x_72:
        /* <DEDUP_REMOVED lines=12> */
.L_x_75:
[----:B------:R-:W-:Y:S05]  /*4350*/  BSYNC B1 ;  /* 0x0000000000017941 */ /* 0x000fea0003800000 */
.L_x_74:
        /* <DEDUP_REMOVED lines=12> */
.L_x_77:
[----:B------:R-:W-:Y:S05]  /*4420*/  BSYNC B1 ;  /* 0x0000000000017941 */ /* 0x000fea0003800000 */
.L_x_76:
        /* <DEDUP_REMOVED lines=12> */
.L_x_79:
[----:B------:R-:W-:Y:S05]  /*44f0*/  BSYNC B1 ;  /* 0x0000000000017941 */ /* 0x000fea0003800000 */
.L_x_78:
        /* <DEDUP_REMOVED lines=12> */
.L_x_81:
[----:B------:R-:W-:Y:S05]  /*45c0*/  BSYNC B1 ;  /* 0x0000000000017941 */ /* 0x000fea0003800000 */
.L_x_80:
        /* <DEDUP_REMOVED lines=12> */
.L_x_83:
[----:B------:R-:W-:Y:S05]  /*4690*/  BSYNC B1 ;  /* 0x0000000000017941 */ /* 0x000fea0003800000 */
.L_x_82:
        /* <DEDUP_REMOVED lines=12> */
.L_x_85:
[----:B------:R-:W-:Y:S05]  /*4760*/  BSYNC B1 ;  /* 0x0000000000017941 */ /* 0x000fea0003800000 */
.L_x_84:
        /* <DEDUP_REMOVED lines=12> */
.L_x_87:
[----:B------:R-:W-:Y:S05]  /*4830*/  BSYNC B1 ;  /* 0x0000000000017941 */ /* 0x000fea0003800000 */
.L_x_86:
        /* <DEDUP_REMOVED lines=12> */
.L_x_89:
[----:B------:R-:W-:Y:S05]  /*4900*/  BSYNC B1 ;  /* 0x0000000000017941 */ /* 0x000fea0003800000 */
.L_x_88:
        /* <DEDUP_REMOVED lines=12> */
.L_x_91:
[----:B------:R-:W-:Y:S05]  /*49d0*/  BSYNC B1 ;  /* 0x0000000000017941 */ /* 0x000fea0003800000 */
.L_x_90:
        /* <DEDUP_REMOVED lines=12> */
.L_x_93:
[----:B------:R-:W-:Y:S05]  /*4aa0*/  BSYNC B1 ;  /* 0x0000000000017941 */ /* 0x000fea0003800000 */
.L_x_92:
        /* <DEDUP_REMOVED lines=12> */
.L_x_95:
[----:B------:R-:W-:Y:S05]  /*4b70*/  BSYNC B1 ;  /* 0x0000000000017941 */ /* 0x000fea0003800000 */
.L_x_94:
        /* <DEDUP_REMOVED lines=12> */
.L_x_97:
[----:B------:R-:W-:Y:S05]  /*4c40*/  BSYNC B1 ;  /* 0x0000000000017941 */ /* 0x000fea0003800000 */
.L_x_96:
        /* <DEDUP_REMOVED lines=12> */
.L_x_99:
[----:B------:R-:W-:Y:S05]  /*4d10*/  BSYNC B1 ;  /* 0x0000000000017941 */ /* 0x000fea0003800000 */
.L_x_98:
        /* <DEDUP_REMOVED lines=12> */
.L_x_101:
[----:B------:R-:W-:Y:S05]  /*4de0*/  BSYNC B1 ;  /* 0x0000000000017941 */ /* 0x000fea0003800000 */
.L_x_100:
        /* <DEDUP_REMOVED lines=12> */
.L_x_103:
[----:B------:R-:W-:Y:S05]  /*4eb0*/  BSYNC B1 ;  /* 0x0000000000017941 */ /* 0x000fea0003800000 */
.L_x_102:
        /* <DEDUP_REMOVED lines=12> */
.L_x_105:
[----:B------:R-:W-:Y:S05]  /*4f80*/  BSYNC B1 ;  /* 0x0000000000017941 */ /* 0x000fea0003800000 */
.L_x_104:
        /* <DEDUP_REMOVED lines=12> */
.L_x_107:
[----:B------:R-:W-:Y:S05]  /*5050*/  BSYNC B1 ;  /* 0x0000000000017941 */ /* 0x000fea0003800000 */
.L_x_106:
        /* <DEDUP_REMOVED lines=12> */
.L_x_109:
[----:B------:R-:W-:Y:S05]  /*5120*/  BSYNC B1 ;  /* 0x0000000000017941 */ /* 0x000fea0003800000 */
.L_x_108:
        /* <DEDUP_REMOVED lines=12> */
.L_x_111:
[----:B------:R-:W-:Y:S05]  /*51f0*/  BSYNC B1 ;  /* 0x0000000000017941 */ /* 0x000fea0003800000 */
.L_x_110:
        /* <DEDUP_REMOVED lines=12> */
.L_x_113:
[----:B------:R-:W-:Y:S05]  /*52c0*/  BSYNC B1 ;  /* 0x0000000000017941 */ /* 0x000fea0003800000 */
.L_x_112:
        /* <DEDUP_REMOVED lines=12> */
.L_x_115:
[----:B------:R-:W-:Y:S05]  /*5390*/  BSYNC B1 ;  /* 0x0000000000017941 */ /* 0x000fea0003800000 */
.L_x_114:
        /* <DEDUP_REMOVED lines=12> */
.L_x_117:
[----:B------:R-:W-:Y:S05]  /*5460*/  BSYNC B1 ;  /* 0x0000000000017941 */ /* 0x000fea0003800000 */
.L_x_116:
        /* <DEDUP_REMOVED lines=12> */
.L_x_119:
[----:B------:R-:W-:Y:S05]  /*5530*/  BSYNC B1 ;  /* 0x0000000000017941 */ /* 0x000fea0003800000 */
.L_x_118:
        /* <DEDUP_REMOVED lines=12> */
.L_x_121:
[----:B------:R-:W-:Y:S05]  /*5600*/  BSYNC B1 ;  /* 0x0000000000017941 */ /* 0x000fea0003800000 */
.L_x_120:
        /* <DEDUP_REMOVED lines=12> */
.L_x_123:
[----:B------:R-:W-:Y:S05]  /*56d0*/  BSYNC B1 ;  /* 0x0000000000017941 */ /* 0x000fea0003800000 */
.L_x_122:
        /* <DEDUP_REMOVED lines=12> */
.L_x_125:
[----:B------:R-:W-:Y:S05]  /*57a0*/  BSYNC B1 ;  /* 0x0000000000017941 */ /* 0x000fea0003800000 */
.L_x_124:
        /* <DEDUP_REMOVED lines=12> */
.L_x_127:
[----:B------:R-:W-:Y:S05]  /*5870*/  BSYNC B1 ;  /* 0x0000000000017941 */ /* 0x000fea0003800000 */
.L_x_126:
        /* <DEDUP_REMOVED lines=12> */
.L_x_129:
[----:B------:R-:W-:Y:S05]  /*5940*/  BSYNC B1 ;  /* 0x0000000000017941 */ /* 0x000fea0003800000 */
.L_x_128:
        /* <DEDUP_REMOVED lines=12> */
.L_x_131:
[----:B------:R-:W-:Y:S05]  /*5a10*/  BSYNC B1 ;  /* 0x0000000000017941 */ /* 0x000fea0003800000 */
.L_x_130:
        /* <DEDUP_REMOVED lines=12> */
.L_x_133:
[----:B------:R-:W-:Y:S05]  /*5ae0*/  BSYNC B1 ;  /* 0x0000000000017941 */ /* 0x000fea0003800000 */
.L_x_132:
        /* <DEDUP_REMOVED lines=12> */
.L_x_135:
[----:B------:R-:W-:Y:S05]  /*5bb0*/  BSYNC B1 ;  /* 0x0000000000017941 */ /* 0x000fea0003800000 */
.L_x_134:
        /* <DEDUP_REMOVED lines=12> */
.L_x_137:
[----:B------:R-:W-:Y:S05]  /*5c80*/  BSYNC B1 ;  /* 0x0000000000017941 */ /* 0x000fea0003800000 */
.L_x_136:
        /* <DEDUP_REMOVED lines=12> */
.L_x_139:
[----:B------:R-:W-:Y:S05]  /*5d50*/  BSYNC B1 ;  /* 0x0000000000017941 */ /* 0x000fea0003800000 */
.L_x_138:
        /* <DEDUP_REMOVED lines=12> */
.L_x_141:
[----:B------:R-:W-:Y:S05]  /*5e20*/  BSYNC B1 ;  /* 0x0000000000017941 */ /* 0x000fea0003800000 */
.L_x_140:
        /* <DEDUP_REMOVED lines=12> */
.L_x_143:
[----:B------:R-:W-:Y:S05]  /*5ef0*/  BSYNC B1 ;  /* 0x0000000000017941 */ /* 0x000fea0003800000 */
.L_x_142:
        /* <DEDUP_REMOVED lines=12> */
.L_x_145:
[----:B------:R-:W-:Y:S05]  /*5fc0*/  BSYNC B1 ;  /* 0x0000000000017941 */ /* 0x000fea0003800000 */
.L_x_144:
        /* <DEDUP_REMOVED lines=12> */
.L_x_147:
[----:B------:R-:W-:Y:S05]  /*6090*/  BSYNC B1 ;  /* 0x0000000000017941 */ /* 0x000fea0003800000 */
.L_x_146:
        /* <DEDUP_REMOVED lines=12> */
.L_x_149:
[----:B------:R-:W-:Y:S05]  /*6160*/  BSYNC B1 ;  /* 0x0000000000017941 */ /* 0x000fea0003800000 */
.L_x_148:
        /* <DEDUP_REMOVED lines=12> */
.L_x_151:
[----:B------:R-:W-:Y:S05]  /*6230*/  BSYNC B1 ;  /* 0x0000000000017941 */ /* 0x000fea0003800000 */
.L_x_150:
        /* <DEDUP_REMOVED lines=12> */
.L_x_153:
[----:B------:R-:W-:Y:S05]  /*6300*/  BSYNC B1 ;  /* 0x0000000000017941 */ /* 0x000fea0003800000 */
.L_x_152:
        /* <DEDUP_REMOVED lines=12> */
.L_x_155:
[----:B------:R-:W-:Y:S05]  /*63d0*/  BSYNC B1 ;  /* 0x0000000000017941 */ /* 0x000fea0003800000 */
.L_x_154:
        /* <DEDUP_REMOVED lines=12> */
.L_x_157:
[----:B------:R-:W-:Y:S05]  /*64a0*/  BSYNC B1 ;  /* 0x0000000000017941 */ /* 0x000fea0003800000 */
.L_x_156:
        /* <DEDUP_REMOVED lines=12> */
.L_x_159:
[----:B------:R-:W-:Y:S05]  /*6570*/  BSYNC B1 ;  /* 0x0000000000017941 */ /* 0x000fea0003800000 */
.L_x_158:
        /* <DEDUP_REMOVED lines=12> */
.L_x_161:
[----:B------:R-:W-:Y:S05]  /*6640*/  BSYNC B1 ;  /* 0x0000000000017941 */ /* 0x000fea0003800000 */
.L_x_160:
[----:B-----5:R-:W-:Y:S01]  /*6650*/  LOP3.LUT R0, R0, 0xff, RZ, 0xc0, !PT ;  /* 0x000000ff00007812 */ /* 0x020fe200078ec0ff */
[----:B------:R-:W-:Y:S01]  /*6660*/  BSSY B1, `(.L_x_162) ;  /* 0x000000b000017945 */ /* 0x000fe20003800000 */
[----:B------:R-:W-:Y:S02]  /*6670*/  ISETP.LT.OR P1, PT, R28, 0x7a, !P1 ;  /* 0x0000007a1c00780c */ /* 0x000fe40004f21670 */
[----:B------:R-:W-:-:S05]  /*6680*/  F2FP.F16.E4M3.UNPACK_B R0, R0 ;  /* 0x00000000ff00723e */ /* 0x000fca00020006ff */
[----:B------:R-:W-:-:S05]  /*6690*/  HADD2.F32 R0, -RZ, R0.H0_H0 ;  /* 0x20000000ff007230 */ /* 0x000fca0000004100 */
[----:B------:R-:W-:-:S04]  /*66a0*/  FMUL R0, R0, R7 ;  /* 0x0000000700007220 */ /* 0x000fc80000400000 */
[----:B------:R-:W-:-:S05]  /*66b0*/  FFMA R0, R19, R6, R0 ;  /* 0x0000000613007223 */ /* 0x000fca0000000000 */
[----:B0-2---:R-:W-:Y:S02]  /*66c0*/  F2FP.SATFINITE.E4M3.F32.PACK_AB_MERGE_C R11, RZ, R0, RZ ;  /* 0x00000000ff0b723e */ /* 0x005fe400048070ff */
[----:B------:R-:W-:-:S03]  /*66d0*/  PRMT R0, RZ, 0x7610, R0 ;  /* 0x00007610ff007816 */ /* 0x000fc60000000000 */
[----:B------:R0:W-:Y:S01]  /*66e0*/  @!P2 STG.E.U8 desc[UR22][R4.64+0x78], R11 ;  /* 0x0000780b0400a986 */ /* 0x0001e2000c101116 */
[----:B------:R-:W-:Y:S05]  /*66f0*/  @P1 BRA `(.L_x_163) ;  /* 0x0000000000041947 */ /* 0x000fea0003800000 */
[----:B------:R2:W5:Y:S02]  /*6700*/  LDG.E.U8 R0, desc[UR22][R26.64+0x79] ;  /* 0x000079161a007981 */ /* 0x000564000c1e1100 */
.L_x_163:
[----:B------:R-:W-:Y:S05]  /*6710*/  BSYNC B1 ;  /* 0x0000000000017941 */ /* 0x000fea0003800000 */
.L_x_162:
[----:B------:R-:W-:Y:S05]  /*6720*/  @P1 BRA `(.L_x_164) ;  /* 0x0000001000281947 */ /* 0x000fea0003800000 */
[----:B-----5:R-:W-:-:S04]  /*6730*/  LOP3.LUT R0, R0, 0xff, RZ, 0xc0, !PT ;  /* 0x000000ff00007812 */ /* 0x020fc800078ec0ff */
[----:B------:R-:W-:-:S05]  /*6740*/  F2FP.F16.E4M3.UNPACK_B R0, R0 ;  /* 0x00000000ff00723e */ /* 0x000fca00020006ff */
[----:B------:R-:W-:-:S05]  /*6750*/  HADD2.F32 R0, -RZ, R0.H0_H0 ;  /* 0x20000000ff007230 */ /* 0x000fca0000004100 */
[----:B0-----:R-:W-:-:S04]  /*6760*/  FMUL R11, R0, R7 ;  /* 0x00000007000b7220 */ /* 0x001fc80000400000 */
[----:B------:R-:W-:-:S05]  /*6770*/  FFMA R11, R18, R6, R11 ;  /* 0x00000006120b7223 */ /* 0x000fca000000000b */
[----:B------:R-:W-:-:S05]  /*6780*/  F2FP.SATFINITE.E4M3.F32.PACK_AB_MERGE_C R11, RZ, R11, RZ ;  /* 0x0000000bff0b723e */ /* 0x000fca00048070ff */
[----:B------:R0:W-:Y:S01]  /*6790*/  STG.E.U8 desc[UR22][R4.64+0x79], R11 ;  /* 0x0000790b04007986 */ /* 0x0001e2000c101116 */
[----:B------:R-:W-:Y:S05]  /*67a0*/  BRA `(.L_x_164) ;  /* 0x0000001000087947 */ /* 0x000fea0003800000 */
.L_x_35:
[C---:B------:R-:W-:Y:S01]  /*67b0*/  ISETP.GE.AND P1, PT, R32.reuse, 0x1, PT ;  /* 0x000000012000780c */ /* 0x040fe20003f26270 */
[-C--:B------:R-:W-:Y:S01]  /*67c0*/  FMUL R143, R143, R6.reuse ;  /* 0x000000068f8f7220 */ /* 0x080fe20000400000 */
[----:B------:R-:W-:Y:S01]  /*67d0*/  ISETP.GE.AND P0, PT, R32, 0x9, PT ;  /* 0x000000092000780c */ /* 0x000fe20003f06270 */
[-C--:B------:R-:W-:Y:S01]  /*67e0*/  FMUL R142, R142, R6.reuse ;  /* 0x000000068e8e7220 */ /* 0x080fe20000400000 */
[C---:B------:R-:W-:Y:S01]  /*67f0*/  ISETP.LT.OR P2, PT, R28.reuse, 0x1, !P1 ;  /* 0x000000011c00780c */ /* 0x040fe20004f41670 */
[-C--:B------:R-:W-:Y:S01]  /*6800*/  FMUL R141, R141, R6.reuse ;  /* 0x000000068d8d7220 */ /* 0x080fe20000400000 */
[----:B------:R-:W-:Y:S01]  /*6810*/  ISETP.LT.OR P3, PT, R28, 0x2, !P1 ;  /* 0x000000021c00780c */ /* 0x000fe20004f61670 */
[-C--:B------:R-:W-:Y:S01]  /*6820*/  FMUL R140, R140, R6.reuse ;  /* 0x000000068c8c7220 */ /* 0x080fe20000400000 */
[----:B------:R-:W-:Y:S01]  /*6830*/  ISETP.LT.OR P4, PT, R28, 0x1, !P0 ;  /* 0x000000011c00780c */ /* 0x000fe20004781670 */
[-C--:B------:R-:W-:Y:S01]  /*6840*/  FMUL R139, R139, R6.reuse ;  /* 0x000000068b8b7220 */ /* 0x080fe20000400000 */
[----:B------:R-:W-:Y:S01]  /*6850*/  F2FP.SATFINITE.E4M3.F32.PACK_AB_MERGE_C R143, RZ, R143, RZ ;  /* 0x0000008fff8f723e */ /* 0x000fe200048070ff */
[----:B------:R-:W-:Y:S01]  /*6860*/  FMUL R138, R138, R6 ;  /* 0x000000068a8a7220 */ /* 0x000fe20000400000 */
[----:B------:R-:W-:Y:S01]  /*6870*/  F2FP.SATFINITE.E4M3.F32.PACK_AB_MERGE_C R25, RZ, R142, RZ ;  /* 0x0000008eff19723e */ /* 0x000fe200048070ff */
[-C--:B------:R-:W-:Y:S01]  /*6880*/  FMUL R137, R137, R6.reuse ;  /* 0x0000000689897220 */ /* 0x080fe20000400000 */
[----:B------:R-:W-:Y:S01]  /*6890*/  F2FP.SATFINITE.E4M3.F32.PACK_AB_MERGE_C R141, RZ, R141, RZ ;  /* 0x0000008dff8d723e */ /* 0x000fe200048070ff */
[-C--:B------:R-:W-:Y:S01]  /*68a0*/  FMUL R136, R136, R6.reuse ;  /* 0x0000000688887220 */ /* 0x080fe20000400000 */
[C---:B------:R-:W-:Y:S01]  /*68b0*/  ISETP.LT.OR P5, PT, R28.reuse, 0x9, !P0 ;  /* 0x000000091c00780c */ /* 0x040fe200047a1670 */
[----:B------:R-:W-:Y:S01]  /*68c0*/  @!P2 STG.E.U8 desc[UR22][R10.64], R143 ;  /* 0x0000008f0a00a986 */ /* 0x000fe2000c101116 */
[C---:B------:R-:W-:Y:S01]  /*68d0*/  ISETP.LT.OR P2, PT, R28.reuse, 0x2, !P0 ;  /* 0x000000021c00780c */ /* 0x040fe20004741670 */
[-C--:B------:R-:W-:Y:S01]  /*68e0*/  FMUL R135, R135, R6.reuse ;  /* 0x0000000687877220 */ /* 0x080fe20000400000 */
[C---:B------:R-:W-:Y:S01]  /*68f0*/  ISETP.LT.OR P6, PT, R28.reuse, 0xa, !P0 ;  /* 0x0000000a1c00780c */ /* 0x040fe200047c1670 */
[----:B------:R1:W-:Y:S01]  /*6900*/  @!P3 STG.E.U8 desc[UR22][R10.64+0x1], R25 ;  /* 0x000001190a00b986 */ /* 0x0003e2000c101116 */
[----:B------:R-:W-:Y:S01]  /*6910*/  ISETP.LT.OR P3, PT, R28, 0x9, !P1 ;  /* 0x000000091c00780c */ /* 0x000fe20004f61670 */
[-C--:B------:R-:W-:Y:S01]  /*6920*/  FMUL R134, R134, R6.reuse ;  /* 0x0000000686867220 */ /* 0x080fe20000400000 */
[----:B------:R-:W-:Y:S01]  /*6930*/  F2FP.SATFINITE.E4M3.F32.PACK_AB_MERGE_C R139, RZ, R139, RZ ;  /* 0x0000008bff8b723e */ /* 0x000fe200048070ff */
[----:B------:R-:W-:Y:S01]  /*6940*/  @!P4 STG.E.U8 desc[UR22][R4.64], R141 ;  /* 0x0000008d0400c986 */ /* 0x000fe2000c101116 */
[----:B------:R-:W-:Y:S01]  /*6950*/  ISETP.LT.OR P4, PT, R28, 0xa, !P1 ;  /* 0x0000000a1c00780c */ /* 0x000fe20004f81670 */
[----:B------:R-:W-:Y:S01]  /*6960*/  FMUL R133, R133, R6 ;  /* 0x0000000685857220 */ /* 0x000fe20000400000 */
[----:B------:R-:W-:Y:S01]  /*6970*/  F2FP.SATFINITE.E4M3.F32.PACK_AB_MERGE_C R27, RZ, R138, RZ ;  /* 0x0000008aff1b723e */ /* 0x000fe200048070ff */
[-C--:B------:R-:W-:Y:S01]  /*6980*/  FMUL R132, R132, R6.reuse ;  /* 0x0000000684847220 */ /* 0x080fe20000400000 */
[----:B------:R-:W-:Y:S01]  /*6990*/  F2FP.SATFINITE.E4M3.F32.PACK_AB_MERGE_C R137, RZ, R137, RZ ;  /* 0x00000089ff89723e */ /* 0x000fe200048070ff */
[----:B------:R-:W-:Y:S01]  /*69a0*/  FMUL R131, R131, R6 ;  /* 0x0000000683837220 */ /* 0x000fe20000400000 */
[----:B------:R-:W-:Y:S01]  /*69b0*/  F2FP.SATFINITE.E4M3.F32.PACK_AB_MERGE_C R29, RZ, R136, RZ ;  /* 0x00000088ff1d723e */ /* 0x000fe200048070ff */
[----:B------:R-:W-:Y:S01]  /*69c0*/  FMUL R130, R130, R6 ;  /* 0x0000000682827220 */ /* 0x000fe20000400000 */
[----:B-1----:R-:W-:Y:S01]  /*69d0*/  F2FP.SATFINITE.E4M3.F32.PACK_AB_MERGE_C R25, RZ, R140, RZ ;  /* 0x0000008cff19723e */ /* 0x002fe200048070ff */
[-C--:B------:R-:W-:Y:S01]  /*69e0*/  FMUL R129, R129, R6.reuse ;  /* 0x0000000681817220 */ /* 0x080fe20000400000 */
[----:B------:R-:W-:Y:S01]  /*69f0*/  F2FP.SATFINITE.E4M3.F32.PACK_AB_MERGE_C R135, RZ, R135, RZ ;  /* 0x00000087ff87723e */ /* 0x000fe200048070ff */
[-C--:B------:R-:W-:Y:S01]  /*6a00*/  FMUL R128, R128, R6.reuse ;  /* 0x0000000680807220 */ /* 0x080fe20000400000 */
[----:B------:R-:W-:Y:S01]  /*6a10*/  F2FP.SATFINITE.E4M3.F32.PACK_AB_MERGE_C R133, RZ, R133, RZ ;  /* 0x00000085ff85723e */ /* 0x000fe200048070ff */
[----:B------:R1:W-:Y:S01]  /*6a20*/  @!P2 STG.E.U8 desc[UR22][R4.64+0x1], R25 ;  /* 0x000001190400a986 */ /* 0x0003e2000c101116 */
[C---:B------:R-:W-:Y:S01]  /*6a30*/  ISETP.LT.OR P2, PT, R28.reuse, 0x19, !P1 ;  /* 0x000000191c00780c */ /* 0x040fe20004f41670 */
[-C--:B------:R-:W-:Y:S01]  /*6a40*/  FMUL R127, R127, R6.reuse ;  /* 0x000000067f7f7220 */ /* 0x080fe20000400000 */
[----:B------:R-:W-:Y:S01]  /*6a50*/  F2FP.SATFINITE.E4M3.F32.PACK_AB_MERGE_C R131, RZ, R131, RZ ;  /* 0x00000083ff83723e */ /* 0x000fe200048070ff */
[----:B------:R-:W-:Y:S01]  /*6a60*/  @!P3 STG.E.U8 desc[UR22][R10.64+0x8], R139 ;  /* 0x0000088b0a00b986 */ /* 0x000fe2000c101116 */
[----:B------:R-:W-:Y:S01]  /*6a70*/  ISETP.LT.OR P3, PT, R28, 0x11, !P1 ;  /* 0x000000111c00780c */ /* 0x000fe20004f61670 */
        /* <DEDUP_REMOVED lines=8> */
[----:B------:R-:W-:Y:S01]  /*6b00*/  FMUL R124, R124, R6 ;  /* 0x000000067c7c7220 */ /* 0x000fe20000400000 */
[----:B-1----:R-:W-:Y:S01]  /*6b10*/  F2FP.SATFINITE.E4M3.F32.PACK_AB_MERGE_C R25, RZ, R134, RZ ;  /* 0x00000086ff19723e */ /* 0x002fe200048070ff */
[----:B------:R1:W-:Y:S01]  /*6b20*/  @!P6 STG.E.U8 desc[UR22][R4.64+0x9], R29 ;  /* 0x0000091d0400e986 */ /* 0x0003e2000c101116 */
[----:B------:R-:W-:Y:S01]  /*6b30*/  ISETP.LT.OR P6, PT, R28, 0x12, !P0 ;  /* 0x000000121c00780c */ /* 0x000fe200047c1670 */
[-C--:B------:R-:W-:Y:S01]  /*6b40*/  FMUL R123, R123, R6.reuse ;  /* 0x000000067b7b7220 */ /* 0x080fe20000400000 */
[----:B------:R-:W-:Y:S01]  /*6b50*/  FMUL R122, R122, R6 ;  /* 0x000000067a7a7220 */ /* 0x000fe20000400000 */
[----:B--2---:R-:W-:Y:S01]  /*6b60*/  F2FP.SATFINITE.E4M3.F32.PACK_AB_MERGE_C R27, RZ, R132, RZ ;  /* 0x00000084ff1b723e */ /* 0x004fe200048070ff */
[----:B------:R-:W-:Y:S01]  /*6b70*/  @!P3 STG.E.U8 desc[UR22][R10.64+0x10], R135 ;  /* 0x000010870a00b986 */ /* 0x000fe2000c101116 */
[C---:B------:R-:W-:Y:S01]  /*6b80*/  ISETP.LT.OR P3, PT, R28.reuse, 0x1a, !P1 ;  /* 0x0000001a1c00780c */ /* 0x040fe20004f61670 */
[-C--:B------:R-:W-:Y:S01]  /*6b90*/  FMUL R121, R121, R6.reuse ;  /* 0x0000000679797220 */ /* 0x080fe20000400000 */
[----:B------:R-:W-:Y:S01]  /*6ba0*/  F2FP.SATFINITE.E4M3.F32.PACK_AB_MERGE_C R125, RZ, R125, RZ ;  /* 0x0000007dff7d723e */ /* 0x000fe200048070ff */
[----:B------:R2:W-:Y:S01]  /*6bb0*/  @!P4 STG.E.U8 desc[UR22][R10.64+0x11], R25 ;  /* 0x000011190a00c986 */ /* 0x0005e2000c101116 */
[----:B------:R-:W-:Y:S01]  /*6bc0*/  ISETP.LT.OR P4, PT, R28, 0x1a, !P0 ;  /* 0x0000001a1c00780c */ /* 0x000fe20004781670 */
[----:B------:R-:W-:Y:S01]  /*6bd0*/  FMUL R120, R120, R6 ;  /* 0x0000000678787220 */ /* 0x000fe20000400000 */
[----:B-1----:R-:W-:Y:S01]  /*6be0*/  F2FP.SATFINITE.E4M3.F32.PACK_AB_MERGE_C R29, RZ, R126, RZ ;  /* 0x0000007eff1d723e */ /* 0x002fe200048070ff */
[----:B------:R-:W-:Y:S01]  /*6bf0*/  @!P5 STG.E.U8 desc[UR22][R4.64+0x10], R133 ;  /* 0x000010850400d986 */ /* 0x000fe2000c101116 */
[C---:B------:R-:W-:Y:S01]  /*6c00*/  ISETP.LT.OR P5, PT, R28.reuse, 0x21, !P1 ;  /* 0x000000211c00780c */ /* 0x040fe20004fa1670 */
[-C--:B------:R-:W-:Y:S01]  /*6c10*/  FMUL R119, R119, R6.reuse ;  /* 0x0000000677777220 */ /* 0x080fe20000400000 */
[----:B------:R-:W-:Y:S01]  /*6c20*/  F2FP.SATFINITE.E4M3.F32.PACK_AB_MERGE_C R123, RZ, R123, RZ ;  /* 0x0000007bff7b723e */ /* 0x000fe200048070ff */
[----:B------:R1:W-:Y:S01]  /*6c30*/  @!P6 STG.E.U8 desc[UR22][R4.64+0x11], R27 ;  /* 0x0000111b0400e986 */ /* 0x0003e2000c101116 */
[----:B------:R-:W-:Y:S01]  /*6c40*/  ISETP.LT.OR P6, PT, R28, 0x22, !P1 ;  /* 0x000000221c00780c */ /* 0x000fe20004fc1670 */
[-C--:B------:R-:W-:Y:S01]  /*6c50*/  FMUL R118, R118, R6.reuse ;  /* 0x0000000676767220 */ /* 0x080fe20000400000 */
[----:B------:R-:W-:Y:S01]  /*6c60*/  F2FP.SATFINITE.E4M3.F32.PACK_AB_MERGE_C R121, RZ, R121, RZ ;  /* 0x00000079ff79723e */ /* 0x000fe200048070ff */
[----:B------:R-:W-:Y:S01]  /*6c70*/  @!P2 STG.E.U8 desc[UR22][R10.64+0x18], R131 ;  /* 0x000018830a00a986 */ /* 0x000fe2000c101116 */
[----:B------:R-:W-:Y:S01]  /*6c80*/  ISETP.LT.OR P2, PT, R28, 0x19, !P0 ;  /* 0x000000191c00780c */ /* 0x000fe20004741670 */
[----:B------:R-:W-:Y:S01]  /*6c90*/  FMUL R117, R117, R6 ;  /* 0x0000000675757220 */ /* 0x000fe20000400000 */
[----:B--2---:R-:W-:Y:S01]  /*6ca0*/  F2FP.SATFINITE.E4M3.F32.PACK_AB_MERGE_C R25, RZ, R130, RZ ;  /* 0x00000082ff19723e */ /* 0x004fe200048070ff */
[-C--:B------:R-:W-:Y:S01]  /*6cb0*/  FMUL R116, R116, R6.reuse ;  /* 0x0000000674747220 */ /* 0x080fe20000400000 */
[----:B------:R-:W-:Y:S01]  /*6cc0*/  F2FP.SATFINITE.E4M3.F32.PACK_AB_MERGE_C R119, RZ, R119, RZ ;  /* 0x00000077ff77723e */ /* 0x000fe200048070ff */
[----:B------:R-:W-:Y:S01]  /*6cd0*/  FMUL R115, R115, R6 ;  /* 0x0000000673737220 */ /* 0x000fe20000400000 */
[----:B------:R-:W-:Y:S01]  /*6ce0*/  F2FP.SATFINITE.E4M3.F32.PACK_AB_MERGE_C R117, RZ, R117, RZ ;  /* 0x00000075ff75723e */ /* 0x000fe200048070ff */
[----:B------:R2:W-:Y:S01]  /*6cf0*/  @!P3 STG.E.U8 desc[UR22][R10.64+0x19], R25 ;  /* 0x000019190a00b986 */ /* 0x0005e2000c101116 */
[----:B-1----:R-:W-:Y:S01]  /*6d00*/  F2FP.SATFINITE.E4M3.F32.PACK_AB_MERGE_C R27, RZ, R128, RZ ;  /* 0x00000080ff1b723e */ /* 0x002fe200048070ff */
[-C--:B------:R-:W-:Y:S01]  /*6d10*/  FMUL R114, R114, R6.reuse ;  /* 0x0000000672727220 */ /* 0x080fe20000400000 */
[----:B------:R-:W-:Y:S01]  /*6d20*/  ISETP.LT.OR P3, PT, R28, 0x21, !P0 ;  /* 0x000000211c00780c */ /* 0x000fe20004761670 */
[-C--:B------:R-:W-:Y:S01]  /*6d30*/  FMUL R113, R113, R6.reuse ;  /* 0x0000000671717220 */ /* 0x080fe20000400000 */
[-C--:B------:R-:W-:Y:S01]  /*6d40*/  FMUL R112, R112, R6.reuse ;  /* 0x0000000670707220 */ /* 0x080fe20000400000 */
[----:B------:R-:W-:Y:S01]  /*6d50*/  @!P2 STG.E.U8 desc[UR22][R4.64+0x18], R129 ;  /* 0x000018810400a986 */ /* 0x000fe2000c101116 */
[C---:B------:R-:W-:Y:S01]  /*6d60*/  ISETP.LT.OR P2, PT, R28.reuse, 0x29, !P0 ;  /* 0x000000291c00780c */ /* 0x040fe20004741670 */
[-C--:B------:R-:W-:Y:S01]  /*6d70*/  FMUL R111, R111, R6.reuse ;  /* 0x000000066f6f7220 */ /* 0x080fe20000400000 */
[----:B------:R-:W-:Y:S01]  /*6d80*/  F2FP.SATFINITE.E4M3.F32.PACK_AB_MERGE_C R115, RZ, R115, RZ ;  /* 0x00000073ff73723e */ /* 0x000fe200048070ff */
[----:B------:R1:W-:Y:S01]  /*6d90*/  @!P4 STG.E.U8 desc[UR22][R4.64+0x19], R27 ;  /* 0x0000191b0400c986 */ /* 0x0003e2000c101116 */
[----:B------:R-:W-:Y:S01]  /*6da0*/  ISETP.LT.OR P4, PT, R28, 0x22, !P0 ;  /* 0x000000221c00780c */ /* 0x000fe20004781670 */
        /* <DEDUP_REMOVED lines=9> */
[----:B------:R-:W-:Y:S01]  /*6e40*/  F2FP.SATFINITE.E4M3.F32.PACK_AB_MERGE_C R111, RZ, R111, RZ ;  /* 0x0000006fff6f723e */ /* 0x000fe200048070ff */
[----:B------:R-:W-:Y:S01]  /*6e50*/  @!P3 STG.E.U8 desc[UR22][R4.64+0x20], R125 ;  /* 0x0000207d0400b986 */ /* 0x000fe2000c101116 */
[----:B-1----:R-:W-:Y:S01]  /*6e60*/  F2FP.SATFINITE.E4M3.F32.PACK_AB_MERGE_C R27, RZ, R122, RZ ;  /* 0x0000007aff1b723e */ /* 0x002fe200048070ff */
[-C--:B------:R-:W-:Y:S01]  /*6e70*/  FMUL R107, R107, R6.reuse ;  /* 0x000000066b6b7220 */ /* 0x080fe20000400000 */
[C---:B------:R-:W-:Y:S01]  /*6e80*/  ISETP.LT.OR P3, PT, R28.reuse, 0x2a, !P0 ;  /* 0x0000002a1c00780c */ /* 0x040fe20004761670 */
[----:B------:R1:W-:Y:S01]  /*6e90*/  @!P4 STG.E.U8 desc[UR22][R4.64+0x21], R25 ;  /* 0x000021190400c986 */ /* 0x0003e2000c101116 */
[----:B------:R-:W-:Y:S01]  /*6ea0*/  ISETP.LT.OR P4, PT, R28, 0x32, !P1 ;  /* 0x000000321c00780c */ /* 0x000fe20004f81670 */
[-C--:B------:R-:W-:Y:S01]  /*6eb0*/  FMUL R106, R106, R6.reuse ;  /* 0x000000066a6a7220 */ /* 0x080fe20000400000 */
[----:B------:R-:W-:Y:S01]  /*6ec0*/  F2FP.SATFINITE.E4M3.F32.PACK_AB_MERGE_C R109, RZ, R109, RZ ;  /* 0x0000006dff6d723e */ /* 0x000fe200048070ff */
[----:B------:R-:W-:Y:S01]  /*6ed0*/  @!P5 STG.E.U8 desc[UR22][R10.64+0x28], R123 ;  /* 0x0000287b0a00d986 */ /* 0x000fe2000c101116 */
[C---:B------:R-:W-:Y:S01]  /*6ee0*/  ISETP.LT.OR P5, PT, R28.reuse, 0x31, !P0 ;  /* 0x000000311c00780c */ /* 0x040fe200047a1670 */
[----:B------:R-:W-:Y:S01]  /*6ef0*/  FMUL R105, R105, R6 ;  /* 0x0000000669697220 */ /* 0x000fe20000400000 */
[----:B--2---:R-:W-:Y:S01]  /*6f00*/  F2FP.SATFINITE.E4M3.F32.PACK_AB_MERGE_C R29, RZ, R116, RZ ;  /* 0x00000074ff1d723e */ /* 0x004fe200048070ff */
[----:B------:R2:W-:Y:S01]  /*6f10*/  @!P6 STG.E.U8 desc[UR22][R10.64+0x29], R27 ;  /* 0x0000291b0a00e986 */ /* 0x0005e2000c101116 */
[----:B------:R-:W-:Y:S01]  /*6f20*/  ISETP.LT.OR P6, PT, R28, 0x32, !P0 ;  /* 0x000000321c00780c */ /* 0x000fe200047c1670 */
[-C--:B------:R-:W-:Y:S01]  /*6f30*/  FMUL R104, R104, R6.reuse ;  /* 0x0000000668687220 */ /* 0x080fe20000400000 */
[----:B------:R-:W-:Y:S01]  /*6f40*/  F2FP.SATFINITE.E4M3.F32.PACK_AB_MERGE_C R107, RZ, R107, RZ ;  /* 0x0000006bff6b723e */ /* 0x000fe200048070ff */
[----:B------:R-:W-:Y:S01]  /*6f50*/  @!P2 STG.E.U8 desc[UR22][R4.64+0x28], R121 ;  /* 0x000028790400a986 */ /* 0x000fe2000c101116 */
[----:B------:R-:W-:Y:S01]  /*6f60*/  ISETP.LT.OR P2, PT, R28, 0x31, !P1 ;  /* 0x000000311c00780c */ /* 0x000fe20004f41670 */
[----:B------:R-:W-:Y:S01]  /*6f70*/  FMUL R103, R103, R6 ;  /* 0x0000000667677220 */ /* 0x000fe20000400000 */
[----:B-1----:R-:W-:Y:S01]  /*6f80*/  F2FP.SATFINITE.E4M3.F32.PACK_AB_MERGE_C R25, RZ, R120, RZ ;  /* 0x00000078ff19723e */ /* 0x002fe200048070ff */
[-C--:B------:R-:W-:Y:S01]  /*6f90*/  FMUL R102, R102, R6.reuse ;  /* 0x0000000666667220 */ /* 0x080fe20000400000 */
[-C--:B------:R-:W-:Y:S01]  /*6fa0*/  FMUL R101, R101, R6.reuse ;  /* 0x0000000665657220 */ /* 0x080fe20000400000 */
[----:B------:R-:W-:Y:S01]  /*6fb0*/  F2FP.SATFINITE.E4M3.F32.PACK_AB_MERGE_C R105, RZ, R105, RZ ;  /* 0x00000069ff69723e */ /* 0x000fe200048070ff */
[----:B------:R-:W-:Y:S01]  /*6fc0*/  FMUL R100, R100, R6 ;  /* 0x0000000664647220 */ /* 0x000fe20000400000 */
[----:B--2---:R-:W-:Y:S01]  /*6fd0*/  F2FP.SATFINITE.E4M3.F32.PACK_AB_MERGE_C R27, RZ, R118, RZ ;  /* 0x00000076ff1b723e */ /* 0x004fe200048070ff */
[----:B------:R1:W-:Y:S01]  /*6fe0*/  @!P3 STG.E.U8 desc[UR22][R4.64+0x29], R25 ;  /* 0x000029190400b986 */ /* 0x0003e2000c101116 */
        /* <DEDUP_REMOVED lines=9> */
[-C--:B------:R-:W-:Y:S01]  /*7080*/  FMUL R97, R97, R6.reuse ;  /* 0x0000000661617220 */ /* 0x080fe20000400000 */
[-C--:B------:R-:W-:Y:S01]  /*7090*/  FMUL R96, R96, R6.reuse ;  /* 0x0000000660607220 */ /* 0x080fe20000400000 */
[----:B------:R-:W-:Y:S01]  /*70a0*/  @!P5 STG.E.U8 desc[UR22][R4.64+0x30], R117 ;  /* 0x000030750400d986 */ /* 0x000fe2000c101116 */
[C---:B------:R-:W-:Y:S01]  /*70b0*/  ISETP.LT.OR P5, PT, R28.reuse, 0x39, !P0 ;  /* 0x000000391c00780c */ /* 0x040fe200047a1670 */
[----:B------:R-:W-:Y:S01]  /*70c0*/  FMUL R95, R95, R6 ;  /* 0x000000065f5f7220 */ /* 0x000fe20000400000 */
[----:B-1----:R-:W-:Y:S01]  /*70d0*/  F2FP.SATFINITE.E4M3.F32.PACK_AB_MERGE_C R25, RZ, R114, RZ ;  /* 0x00000072ff19723e */ /* 0x002fe200048070ff */
        /* <DEDUP_REMOVED lines=13> */
[C---:B------:R-:W-:Y:S01]  /*71b0*/  ISETP.LT.OR P5, PT, R28.reuse, 0x49, !P1 ;  /* 0x000000491c00780c */ /* 0x040fe20004fa1670 */
[----:B------:R-:W-:Y:S01]  /*71c0*/  FMUL R91, R91, R6 ;  /* 0x000000065b5b7220 */ /* 0x000fe20000400000 */
[----:B-1----:R-:W-:Y:S01]  /*71d0*/  F2FP.SATFINITE.E4M3.F32.PACK_AB_MERGE_C R29, RZ, R106, RZ ;  /* 0x0000006aff1d723e */ /* 0x002fe200048070ff */
        /* <DEDUP_REMOVED lines=24> */
[----:B------:R-:W-:Y:S01]  /*7360*/  FMUL R17, R17, R6 ;  /* 0x0000000611117220 */ /* 0x000fe20000400000 */
[----:B--2---:R-:W-:Y:S01]  /*7370*/  F2FP.SATFINITE.E4M3.F32.PACK_AB_MERGE_C R25, RZ, R104, RZ ;  /* 0x00000068ff19723e */ /* 0x004fe200048070ff */
[----:B------:R-:W-:Y:S01]  /*7380*/  @!P5 STG.E.U8 desc[UR22][R10.64+0x48], R107 ;  /* 0x0000486b0a00d986 */ /* 0x000fe2000c101116 */
[----:B------:R-:W-:Y:S01]  /*7390*/  ISETP.LT.OR P5, PT, R28, 0x51, !P1 ;  /* 0x000000511c00780c */ /* 0x000fe20004fa1670 */
[-C--:B------:R-:W-:Y:S01]  /*73a0*/  FMUL R16, R16, R6.reuse ;  /* 0x0000000610107220 */ /* 0x080fe20000400000 */
[-C--:B------:R-:W-:Y:S01]  /*73b0*/  FMUL R19, R19, R6.reuse ;  /* 0x0000000613137220 */ /* 0x080fe20000400000 */
[----:B------:R2:W-:Y:S01]  /*73c0*/  @!P6 STG.E.U8 desc[UR22][R10.64+0x49], R29 ;  /* 0x0000491d0a00e986 */ /* 0x0005e2000c101116 */
[----:B------:R-:W-:Y:S01]  /*73d0*/  ISETP.LT.OR P6, PT, R28, 0x52, !P1 ;  /* 0x000000521c00780c */ /* 0x000fe20004fc1670 */
[----:B------:R-:W-:Y:S01]  /*73e0*/  FMUL R18, R18, R6 ;  /* 0x0000000612127220 */ /* 0x000fe20000400000 */
[----:B------:R-:W-:Y:S01]  /*73f0*/  F2FP.SATFINITE.E4M3.F32.PACK_AB_MERGE_C R21, RZ, R21, RZ ;  /* 0x00000015ff15723e */ /* 0x000fe200048070ff */
[----:B------:R-:W-:Y:S01]  /*7400*/  @!P3 STG.E.U8 desc[UR22][R4.64+0x48], R105 ;  /* 0x000048690400b986 */ /* 0x000fe2000c101116 */
[----:B-1----:R-:W-:-:S02]  /*7410*/  F2FP.SATFINITE.E4M3.F32.PACK_AB_MERGE_C R27, RZ, R102, RZ ;  /* 0x00000066ff1b723e */ /* 0x002fc400048070ff */
[C---:B------:R-:W-:Y:S01]  /*7420*/  ISETP.LT.OR P3, PT, R28.reuse, 0x52, !P0 ;  /* 0x000000521c00780c */ /* 0x040fe20004761670 */
[----:B------:R1:W-:Y:S01]  /*7430*/  @!P4 STG.E.U8 desc[UR22][R4.64+0x49], R25 ;  /* 0x000049190400c986 */ /* 0x0003e2000c101116 */
[C---:B------:R-:W-:Y:S02]  /*7440*/  ISETP.LT.OR P4, PT, R28.reuse, 0x59, !P0 ;  /* 0x000000591c00780c */ /* 0x040fe40004781670 */
[----:B------:R-:W-:Y:S01]  /*7450*/  F2FP.SATFINITE.E4M3.F32.PACK_AB_MERGE_C R17, RZ, R17, RZ ;  /* 0x00000011ff11723e */ /* 0x000fe200048070ff */
[----:B------:R-:W-:Y:S01]  /*7460*/  @!P5 STG.E.U8 desc[UR22][R10.64+0x50], R103 ;  /* 0x000050670a00d986 */ /* 0x000fe2000c101116 */
[C---:B------:R-:W-:Y:S02]  /*7470*/  ISETP.LT.OR P5, PT, R28.reuse, 0x5a, !P0 ;  /* 0x0000005a1c00780c */ /* 0x040fe400047a1670 */
[----:B--2---:R-:W-:Y:S01]  /*7480*/  F2FP.SATFINITE.E4M3.F32.PACK_AB_MERGE_C R29, RZ, R96, RZ ;  /* 0x00000060ff1d723e */ /* 0x004fe200048070ff */
[----:B------:R2:W-:Y:S01]  /*7490*/  @!P6 STG.E.U8 desc[UR22][R10.64+0x51], R27 ;  /* 0x0000511b0a00e986 */ /* 0x0005e2000c101116 */
[----:B------:R-:W-:-:S02]  /*74a0*/  ISETP.LT.OR P6, PT, R28, 0x5a, !P1 ;  /* 0x0000005a1c00780c */ /* 0x000fc40004fc1670 */
[----:B------:R-:W-:Y:S01]  /*74b0*/  F2FP.SATFINITE.E4M3.F32.PACK_AB_MERGE_C R19, RZ, R19, RZ ;  /* 0x00000013ff13723e */ /* 0x000fe200048070ff */
[----:B------:R-:W-:Y:S01]  /*74c0*/  @!P2 STG.E.U8 desc[UR22][R4.64+0x50], R101 ;  /* 0x000050650400a986 */ /* 0x000fe2000c101116 */
[----:B------:R-:W-:Y:S02]  /*74d0*/  ISETP.LT.OR P2, PT, R28, 0x59, !P1 ;  /* 0x000000591c00780c */ /* 0x000fe40004f41670 */
[----:B-1----:R-:W-:Y:S02]  /*74e0*/  F2FP.SATFINITE.E4M3.F32.PACK_AB_MERGE_C R25, RZ, R100, RZ ;  /* 0x00000064ff19723e */ /* 0x002fe400048070ff */
[----:B--2---:R-:W-:-:S03]  /*74f0*/  F2FP.SATFINITE.E4M3.F32.PACK_AB_MERGE_C R27, RZ, R98, RZ ;  /* 0x00000062ff1b723e */ /* 0x004fc600048070ff */
[----:B------:R1:W-:Y:S01]  /*7500*/  @!P3 STG.E.U8 desc[UR22][R4.64+0x51], R25 ;  /* 0x000051190400b986 */ /* 0x0003e2000c101116 */
[----:B------:R-:W-:-:S03]  /*7510*/  ISETP.LT.OR P3, PT, R28, 0x62, !P1 ;  /* 0x000000621c00780c */ /* 0x000fc60004f61670 */
[----:B------:R2:W-:Y:S01]  /*7520*/  @!P6 STG.E.U8 desc[UR22][R10.64+0x59], R27 ;  /* 0x0000591b0a00e986 */ /* 0x0005e2000c101116 */
[----:B------:R-:W-:-:S03]  /*7530*/  ISETP.LT.OR P6, PT, R28, 0x69, !P1 ;  /* 0x000000691c00780c */ /* 0x000fc60004fc1670 */
[----:B------:R-:W-:Y:S01]  /*7540*/  @!P2 STG.E.U8 desc[UR22][R10.64+0x58], R99 ;  /* 0x000058630a00a986 */ /* 0x000fe2000c101116 */
[----:B------:R-:W-:-:S03]  /*7550*/  ISETP.LT.OR P2, PT, R28, 0x61, !P1 ;  /* 0x000000611c00780c */ /* 0x000fc60004f41670 */
[----:B------:R-:W-:Y:S01]  /*7560*/  @!P4 STG.E.U8 desc[UR22][R4.64+0x58], R97 ;  /* 0x000058610400c986 */ /* 0x000fe2000c101116 */
[C---:B------:R-:W-:Y:S02]  /*7570*/  ISETP.LT.OR P4, PT, R28.reuse, 0x61, !P0 ;  /* 0x000000611c00780c */ /* 0x040fe40004781670 */
[----:B-1----:R-:W-:Y:S01]  /*7580*/  F2FP.SATFINITE.E4M3.F32.PACK_AB_MERGE_C R25, RZ, R94, RZ ;  /* 0x0000005eff19723e */ /* 0x002fe200048070ff */
[----:B------:R1:W-:Y:S01]  /*7590*/  @!P5 STG.E.U8 desc[UR22][R4.64+0x59], R29 ;  /* 0x0000591d0400d986 */ /* 0x0003e2000c101116 */
[C---:B------:R-:W-:Y:S02]  /*75a0*/  ISETP.LT.OR P5, PT, R28.reuse, 0x62, !P0 ;  /* 0x000000621c00780c */ /* 0x040fe400047a1670 */
[----:B--2---:R-:W-:Y:S01]  /*75b0*/  F2FP.SATFINITE.E4M3.F32.PACK_AB_MERGE_C R27, RZ, R92, RZ ;  /* 0x0000005cff1b723e */ /* 0x004fe200048070ff */
        /* <DEDUP_REMOVED lines=8> */
[----:B--2---:R-:W-:Y:S02]  /*7640*/  F2FP.SATFINITE.E4M3.F32.PACK_AB_MERGE_C R25, RZ, R88, RZ ;  /* 0x00000058ff19723e */ /* 0x004fe400048070ff */
[C---:B------:R-:W-:Y:S01]  /*7650*/  ISETP.LT.OR P5, PT, R28.reuse, 0x71, !P0 ;  /* 0x000000711c00780c */ /* 0x040fe200047a1670 */
[----:B------:R-:W-:Y:S01]  /*7660*/  @!P6 STG.E.U8 desc[UR22][R10.64+0x68], R91 ;  /* 0x0000685b0a00e986 */ /* 0x000fe2000c101116 */
[----:B------:R-:W-:-:S03]  /*7670*/  ISETP.LT.OR P6, PT, R28, 0x71, !P1 ;  /* 0x000000711c00780c */ /* 0x000fc60004fc1670 */
[----:B------:R-:W-:Y:S01]  /*7680*/  @!P2 STG.E.U8 desc[UR22][R10.64+0x69], R29 ;  /* 0x0000691d0a00a986 */ /* 0x000fe2000c101116 */
[----:B------:R-:W-:-:S03]  /*7690*/  ISETP.LT.OR P2, PT, R28, 0x72, !P1 ;  /* 0x000000721c00780c */ /* 0x000fc60004f41670 */
[----:B------:R-:W-:Y:S01]  /*76a0*/  @!P3 STG.E.U8 desc[UR22][R4.64+0x68], R89 ;  /* 0x000068590400b986 */ /* 0x000fe2000c101116 */
[C---:B------:R-:W-:Y:S02]  /*76b0*/  ISETP.LT.OR P3, PT, R28.reuse, 0x79, !P1 ;  /* 0x000000791c00780c */ /* 0x040fe40004f61670 */
[C---:B------:R-:W-:Y:S01]  /*76c0*/  ISETP.LT.OR P1, PT, R28.reuse, 0x7a, !P1 ;  /* 0x0000007a1c00780c */ /* 0x040fe20004f21670 */
[----:B------:R2:W-:Y:S01]  /*76d0*/  @!P4 STG.E.U8 desc[UR22][R4.64+0x69], R25 ;  /* 0x000069190400c986 */ /* 0x0005e2000c101116 */
[C---:B------:R-:W-:Y:S02]  /*76e0*/  ISETP.LT.OR P4, PT, R28.reuse, 0x72, !P0 ;  /* 0x000000721c00780c */ /* 0x040fe40004781670 */
[----:B-1----:R-:W-:Y:S01]  /*76f0*/  F2FP.SATFINITE.E4M3.F32.PACK_AB_MERGE_C R27, RZ, R22, RZ ;  /* 0x00000016ff1b723e */ /* 0x002fe200048070ff */
[----:B------:R1:W-:Y:S01]  /*7700*/  @!P6 STG.E.U8 desc[UR22][R10.64+0x70], R23 ;  /* 0x000070170a00e986 */ /* 0x0003e2000c101116 */
[C---:B------:R-:W-:Y:S02]  /*7710*/  ISETP.LT.OR P6, PT, R28.reuse, 0x79, !P0 ;  /* 0x000000791c00780c */ /* 0x040fe400047c1670 */
[----:B------:R-:W-:Y:S01]  /*7720*/  ISETP.LT.OR P0, PT, R28, 0x7a, !P0 ;  /* 0x0000007a1c00780c */ /* 0x000fe20004701670 */
[----:B------:R3:W-:Y:S01]  /*7730*/  @!P2 STG.E.U8 desc[UR22][R10.64+0x71], R27 ;  /* 0x0000711b0a00a986 */ /* 0x0007e2000c101116 */
[----:B--2---:R-:W-:-:S03]  /*7740*/  F2FP.SATFINITE.E4M3.F32.PACK_AB_MERGE_C R25, RZ, R16, RZ ;  /* 0x00000010ff19723e */ /* 0x004fc600048070ff */
[----:B------:R2:W-:Y:S01]  /*7750*/  @!P5 STG.E.U8 desc[UR22][R4.64+0x70], R21 ;  /* 0x000070150400d986 */ /* 0x0005e2000c101116 */
[----:B-1----:R-:W-:Y:S02]  /*7760*/  F2FP.SATFINITE.E4M3.F32.PACK_AB_MERGE_C R23, RZ, R20, RZ ;  /* 0x00000014ff17723e */ /* 0x002fe400048070ff */
[----:B---3--:R-:W-:-:S03]  /*7770*/  F2FP.SATFINITE.E4M3.F32.PACK_AB_MERGE_C R27, RZ, R18, RZ ;  /* 0x00000012ff1b723e */ /* 0x008fc600048070ff */
[----:B------:R2:W-:Y:S04]  /*7780*/  @!P4 STG.E.U8 desc[UR22][R4.64+0x71], R23 ;  /* 0x000071170400c986 */ /* 0x0005e8000c101116 */
[----:B------:R2:W-:Y:S04]  /*7790*/  @!P3 STG.E.U8 desc[UR22][R10.64+0x78], R17 ;  /* 0x000078110a00b986 */ /* 0x0005e8000c101116 */
[----:B------:R2:W-:Y:S04]  /*77a0*/  @!P1 STG.E.U8 desc[UR22][R10.64+0x79], R25 ;  /* 0x000079190a009986 */ /* 0x0005e8000c101116 */
[----:B------:R2:W-:Y:S04]  /*77b0*/  @!P6 STG.E.U8 desc[UR22][R4.64+0x78], R19 ;  /* 0x000078130400e986 */ /* 0x0005e8000c101116 */
[----:B------:R2:W-:Y:S02]  /*77c0*/  @!P0 STG.E.U8 desc[UR22][R4.64+0x79], R27 ;  /* 0x0000791b04008986 */ /* 0x0005e4000c101116 */
.L_x_164:
[----:B------:R-:W-:Y:S05]  /*77d0*/  BSYNC B0 ;  /* 0x0000000000007941 */ /* 0x000fea0003800000 */
.L_x_34:
[----:B0-2---:R-:W-:Y:S01]  /*77e0*/  IMAD.U32 R4, RZ, RZ, UR20 ;  /* 0x00000014ff047e24 */ /* 0x005fe2000f8e00ff */
[----:B------:R-:W-:Y:S01]  /*77f0*/  ULDC.64 UR4, c[0x0][0x650] ;  /* 0x0001940000047ab9 */ /* 0x000fe20000000a00 */
[----:B-----5:R-:W-:Y:S01]  /*7800*/  IMAD.U32 R0, RZ, RZ, UR7 ;  /* 0x00000007ff007e24 */ /* 0x020fe2000f8e00ff */
[----:B------:R0:W-:Y:S01]  /*7810*/  SYNCS.ARRIVE.TRANS64.A1T0 RZ, [R14+UR32], RZ ;  /* 0x000000ff0eff79a7 */ /* 0x0001e20008100020 */
[----:B------:R-:W-:Y:S01]  /*7820*/  IMAD.U32 R5, RZ, RZ, UR21 ;  /* 0x00000015ff057e24 */ /* 0x000fe2000f8e00ff */
[C---:B------:R-:W-:Y:S01]  /*7830*/  LEA R2, P0, R4.reuse, R2, 0x1 ;  /* 0x0000000204027211 */ /* 0x040fe200078008ff */
[----:B------:R-:W-:Y:S01]  /*7840*/  IMAD.MOV.U32 R5, RZ, RZ, -0x1 ;  /* 0xffffffffff057424 */ /* 0x000fe200078e00ff */
[----:B---3--:R-:W-:Y:S02]  /*7850*/  PRMT R10, RZ, 0x7610, R10 ;  /* 0x00007610ff0a7816 */ /* 0x008fe4000000000a */
[----:B------:R-:W-:Y:S01]  /*7860*/  LEA.HI.X R3, R4, R3, R0, 0x1, P0 ;  /* 0x0000000304037211 */ /* 0x000fe200000f0c00 */
[----:B------:R-:W-:Y:S01]  /*7870*/  IMAD.MOV.U32 R4, RZ, RZ, -0x1 ;  /* 0xffffffffff047424 */ /* 0x000fe200078e00ff */
[----:B------:R-:W-:Y:S01]  /*7880*/  ISETP.GE.U32.AND P0, PT, R2, UR4, PT ;  /* 0x0000000402007c0c */ /* 0x000fe2000bf06070 */
[----:B------:R-:W-:-:S03]  /*7890*/  IMAD.MOV.U32 R0, RZ, RZ, -0x1 ;  /* 0xffffffffff007424 */ /* 0x000fc600078e00ff */
[----:B------:R-:W-:-:S13]  /*78a0*/  ISETP.GE.U32.AND.EX P0, PT, R3, UR5, PT, P0 ;  /* 0x0000000503007c0c */ /* 0x000fda000bf06100 */
[----:B0-----:R-:W-:Y:S05]  /*78b0*/  @P0 BRA `(.L_x_165) ;  /* 0x0000000400880947 */ /* 0x001fea0003800000 */
[----:B------:R-:W0:Y:S01]  /*78c0*/  S2UR UR12, SR_CTAID.X ;  /* 0x00000000000c79c3 */ /* 0x000e220000002500 */
[----:B------:R-:W-:Y:S01]  /*78d0*/  ULDC.64 UR4, c[0x0][0x628] ;  /* 0x00018a0000047ab9 */ /* 0x000fe20000000a00 */
[----:B------:R-:W-:Y:S01]  /*78e0*/  ULDC UR6, c[0x0][0x150] ;  /* 0x0000540000067ab9 */ /* 0x000fe20000000800 */
[----:B------:R-:W-:Y:S01]  /*78f0*/  ISETP.NE.U32.AND P0, PT, RZ, UR4, PT ;  /* 0x00000004ff007c0c */ /* 0x000fe2000bf05070 */
[----:B------:R-:W-:Y:S01]  /*7900*/  ULDC UR26, c[0x0][0x630] ;  /* 0x00018c00001a7ab9 */ /* 0x000fe20000000800 */
[C---:B------:R-:W-:Y:S01]  /*7910*/  R2UR UR27, R2.reuse ;  /* 0x00000000021b72ca */ /* 0x040fe200000e0000 */
[----:B------:R-:W-:Y:S01]  /*7920*/  ULDC UR29, c[0x0][0x154] ;  /* 0x00005500001d7ab9 */ /* 0x000fe20000000800 */
[----:B------:R-:W-:Y:S01]  /*7930*/  ISETP.NE.AND.EX P0, PT, RZ, UR5, PT, P0 ;  /* 0x00000005ff007c0c */ /* 0x000fe2000bf05300 */
[----:B------:R-:W2:Y:S01]  /*7940*/  S2UR UR33, SR_CTAID.Y ;  /* 0x00000000002179c3 */ /* 0x000ea20000002600 */
[----:B------:R-:W-:Y:S02]  /*7950*/  R2UR UR28, R3 ;  /* 0x00000000031c72ca */ /* 0x000fe400000e0000 */
[----:B------:R-:W-:-:S02]  /*7960*/  R2UR UR24, R2 ;  /* 0x00000000021872ca */ /* 0x000fc400000e0000 */
[----:B------:R-:W-:Y:S02]  /*7970*/  R2UR UR25, R3 ;  /* 0x00000000031972ca */ /* 0x000fe400000e0000 */
[----:B0-----:R-:W-:-:S05]  /*7980*/  I2FP.F32.U32 R0, UR12 ;  /* 0x0000000c00007c45 */ /* 0x001fca0008201000 */
[----:B------:R-:W-:-:S04]  /*7990*/  FMUL R0, R0, UR6 ;  /* 0x0000000600007c20 */ /* 0x000fc80008400000 */
[----:B------:R0:W3:Y:S01]  /*79a0*/  F2I.U32.TRUNC.NTZ R4, R0 ;  /* 0x0000000000047305 */ /* 0x0000e2000020f000 */
[----:B--2---:R-:W-:Y:S05]  /*79b0*/  @!P0 BRA `(.L_x_166) ;  /* 0x0000000000308947 */ /* 0x004fea0003800000 */
        /* <DEDUP_REMOVED lines=12> */
.L_x_166:
[----:B------:R-:W-:Y:S01]  /*7a80*/  USHF.R.U64 UR6, UR24, UR26, UR25 ;  /* 0x0000001a18067299 */ /* 0x000fe20008001219 */
[----:B0-----:R-:W-:Y:S01]  /*7a90*/  I2FP.F32.U32 R0, UR33 ;  /* 0x0000002100007c45 */ /* 0x001fe20008201000 */
[----:B------:R-:W-:Y:S01]  /*7aa0*/  USHF.R.U32.HI UR4, URZ, UR26, UR25 ;  /* 0x0000001a3f047299 */ /* 0x000fe20008011619 */
[----:B---3--:R-:W-:Y:S01]  /*7ab0*/  R2UR UR26, R4 ;  /* 0x00000000041a72ca */ /* 0x008fe200000e0000 */
[----:B------:R-:W-:Y:S02]  /*7ac0*/  UIADD3 UR18, UP0, URZ, -UR6, URZ ;  /* 0x800000063f127290 */ /* 0x000fe4000ff1e03f */
[----:B------:R-:W-:Y:S01]  /*7ad0*/  FMUL R0, R0, UR29 ;  /* 0x0000001d00007c20 */ /* 0x000fe20008400000 */
[----:B------:R-:W-:Y:S01]  /*7ae0*/  ULDC.64 UR24, c[0x0][0x620] ;  /* 0x0001880000187ab9 */ /* 0x000fe20000000a00 */
[----:B------:R-:W-:Y:S01]  /*7af0*/  UIADD3.X UR4, URZ, ~UR4, URZ, UP0, !UPT ;  /* 0x800000043f047290 */ /* 0x000fe200087fe43f */
[----:B------:R-:W-:Y:S01]  /*7b00*/  UMOV UR16, UR27 ;  /* 0x0000001b00107c82 */ /* 0x000fe20008000000 */
[----:B------:R-:W-:-:S02]  /*7b10*/  UMOV UR17, UR28 ;  /* 0x0000001c00117c82 */ /* 0x000fc40008000000 */
[----:B------:R-:W0:Y:S01]  /*7b20*/  F2I.U32.TRUNC.NTZ R0, R0 ;  /* 0x0000000000007305 */ /* 0x000e22000020f000 */
[----:B------:R-:W-:Y:S02]  /*7b30*/  UIMAD UR4, UR4, UR24, URZ ;  /* 0x00000018040472a4 */ /* 0x000fe4000f8e023f */
[----:B------:R-:W-:Y:S02]  /*7b40*/  UIMAD.WIDE.U32 UR16, UR18, UR24, UR16 ;  /* 0x00000018121072a5 */ /* 0x000fe4000f8e0010 */
[----:B------:R-:W-:Y:S01]  /*7b50*/  UIMAD UR18, UR18, UR25, UR4 ;  /* 0x00000019121272a4 */ /* 0x000fe2000f8e0204 */
[----:B------:R-:W-:Y:S01]  /*7b60*/  ULDC UR19, c[0x0][0x618] ;  /* 0x0001860000137ab9 */ /* 0x000fe20000000800 */
[----:B------:R-:W-:Y:S02]  /*7b70*/  ULDC UR36, c[0x0][0x658] ;  /* 0x0001960000247ab9 */ /* 0x000fe40000000800 */
[----:B------:R-:W-:Y:S01]  /*7b80*/  UIADD3 UR18, UR17, UR18, URZ ;  /* 0x0000001211127290 */ /* 0x000fe2000fffe03f */
[----:B------:R-:W-:Y:S01]  /*7b90*/  UMOV UR24, 0xffffffff ;  /* 0xffffffff00187882 */ /* 0x000fe20000000000 */
[----:B------:R-:W-:Y:S01]  /*7ba0*/  ULDC.64 UR4, c[0x0][0x640] ;  /* 0x0001900000047ab9 */ /* 0x000fe20000000a00 */
[----:B------:R-:W-:Y:S01]  /*7bb0*/  USHF.L.U32 UR25, UR24, UR36, URZ ;  /* 0x0000002418197299 */ /* 0x000fe2000800063f */
[----:B------:R-:W-:Y:S01]  /*7bc0*/  ISETP.NE.U32.AND P0, PT, RZ, UR4, PT ;  /* 0x00000004ff007c0c */ /* 0x000fe2000bf05070 */
[----:B------:R-:W-:Y:S01]  /*7bd0*/  USHF.R.U64 UR16, UR16, UR19, UR18 ;  /* 0x0000001310107299 */ /* 0x000fe20008001212 */
[----:B0-----:R-:W-:Y:S01]  /*7be0*/  R2UR UR28, R0 ;  /* 0x00000000001c72ca */ /* 0x001fe200000e0000 */
[----:B------:R-:W-:Y:S01]  /*7bf0*/  USHF.R.U32.HI UR18, URZ, UR19, UR18 ;  /* 0x000000133f127299 */ /* 0x000fe20008011612 */
[----:B------:R-:W-:Y:S01]  /*7c00*/  ISETP.NE.AND.EX P0, PT, RZ, UR5, PT, P0 ;  /* 0x00000005ff007c0c */ /* 0x000fe2000bf05300 */
[----:B------:R-:W-:Y:S01]  /*7c10*/  ULDC UR29, c[0x0][0x608] ;  /* 0x00018200001d7ab9 */ /* 0x000fe20000000800 */
[----:B------:R-:W-:-:S02]  /*7c20*/  ULOP3.LUT UR37, URZ, UR25, URZ, 0x33, !UPT ;  /* 0x000000193f257292 */ /* 0x000fc4000f8e333f */
[----:B------:R-:W-:Y:S02]  /*7c30*/  USHF.R.U64 UR25, UR16, UR29, UR18 ;  /* 0x0000001d10197299 */ /* 0x000fe40008001212 */
[----:B------:R-:W-:Y:S01]  /*7c40*/  USHF.R.U32.HI UR18, URZ, UR29, UR18 ;  /* 0x0000001d3f127299 */ /* 0x000fe20008011612 */
[----:B------:R-:W-:Y:S01]  /*7c50*/  UMOV UR34, 0x1 ;  /* 0x0000000100227882 */ /* 0x000fe20000000000 */
[----:B------:R-:W-:Y:S02]  /*7c60*/  UIADD3 UR26, -UR26, URZ, URZ ;  /* 0x0000003f1a1a7290 */ /* 0x000fe4000fffe13f */
[----:B------:R-:W-:Y:S02]  /*7c70*/  USHF.L.U32 UR24, UR34, UR36, URZ ;  /* 0x0000002422187299 */ /* 0x000fe4000800063f */
[----:B------:R-:W-:Y:S01]  /*7c80*/  USHF.R.U64 UR34, UR25, UR36, UR18 ;  /* 0x0000002419227299 */ /* 0x000fe20008001212 */
[----:B------:R-:W-:Y:S01]  /*7c90*/  ULDC UR27, c[0x0][0x144] ;  /* 0x00005100001b7ab9 */ /* 0x000fe20000000800 */
[----:B------:R-:W-:Y:S01]  /*7ca0*/  ULDC UR15, c[0x0][0x600] ;  /* 0x00018000000f7ab9 */ /* 0x000fe20000000800 */
[----:B------:R-:W-:-:S02]  /*7cb0*/  UIADD3 UR35, -UR28, URZ, URZ ;  /* 0x0000003f1c237290 */ /* 0x000fc4000fffe13f */
[----:B------:R-:W-:Y:S02]  /*7cc0*/  USHF.R.U32.HI UR29, URZ, UR36, UR18 ;  /* 0x000000243f1d7299 */ /* 0x000fe40008011612 */
[----:B------:R-:W-:Y:S02]  /*7cd0*/  UIADD3 UR17, UR15, -0x1, URZ ;  /* 0xffffffff0f117890 */ /* 0x000fe4000fffe03f */
        /* <DEDUP_REMOVED lines=16> */
.L_x_167:
[----:B------:R-:W-:Y:S01]  /*7de0*/  USHF.R.U64 UR4, UR28, UR38, UR29 ;  /* 0x000000261c047299 */ /* 0x000fe2000800121d */
[----:B------:R-:W-:Y:S01]  /*7df0*/  IMAD.MOV.U32 R10, RZ, RZ, 0x1 ;  /* 0x00000001ff0a7424 */ /* 0x000fe200078e00ff */
[----:B------:R-:W-:Y:S01]  /*7e00*/  ULOP3.LUT UR25, UR25, UR37, URZ, 0xc0, !UPT ;  /* 0x0000002519197292 */ /* 0x000fe2000f8ec03f */
[----:B------:R-:W-:Y:S01]  /*7e10*/  IMAD.U32 R0, RZ, RZ, UR6 ;  /* 0x00000006ff007e24 */ /* 0x000fe2000f8e00ff */
[----:B------:R-:W-:Y:S02]  /*7e20*/  UIADD3 UR5, -UR4, URZ, URZ ;  /* 0x0000003f04057290 */ /* 0x000fe4000fffe13f */
[----:B------:R-:W-:Y:S02]  /*7e30*/  @UP2 UIMAD UR36, UR40, UR35, UR33 ;  /* 0x00000023282422a4 */ /* 0x000fe4000f8e0221 */
        /* <DEDUP_REMOVED lines=10> */
.L_x_165:
[----:B------:R-:W-:Y:S01]  /*7ee0*/  UIADD3 UR9, UR31, UR9, URZ ;  /* 0x000000091f097290 */ /* 0x000fe2000fffe03f */
[----:B------:R-:W-:Y:S02]  /*7ef0*/  LOP3.LUT P0, RZ, R10, 0xff, RZ, 0xc0, !PT ;  /* 0x000000ff0aff7812 */ /* 0x000fe4000780c0ff */
[----:B------:R-:W-:Y:S01]  /*7f00*/  LOP3.LUT R144, R144, 0x1, RZ, 0x3c, !PT ;  /* 0x0000000190907812 */ /* 0x000fe200078e3cff */
[----:B------:R-:W-:Y:S02]  /*7f10*/  USHF.R.U32.HI UR4, URZ, 0x2, UR9 ;  /* 0x000000023f047899 */ /* 0x000fe40008011609 */
[----:B------:R-:W-:Y:S02]  /*7f20*/  UISETP.GT.U32.AND UP0, UPT, UR9, 0x3, UPT ;  /* 0x000000030900788c */ /* 0x000fe4000bf04070 */
[----:B------:R-:W-:Y:S02]  /*7f30*/  ULOP3.LUT UR4, UR4, 0x1, URZ, 0xc0, !UPT ;  /* 0x0000000104047892 */ /* 0x000fe4000f8ec03f */
[----:B------:R-:W-:-:S02]  /*7f40*/  UISETP.LT.U32.AND UP0, UPT, UR31, 0x4, UP0 ;  /* 0x000000041f00788c */ /* 0x000fc40008701070 */
[----:B------:R-:W-:Y:S02]  /*7f50*/  UISETP.NE.U32.AND UP1, UPT, UR4, 0x1, UPT ;  /* 0x000000010400788c */ /* 0x000fe4000bf25070 */
[----:B------:R-:W-:Y:S02]  /*7f60*/  USEL UR5, URZ, 0x1, !UP0 ;  /* 0x000000013f057887 */ /* 0x000fe4000c000000 */
[----:B------:R-:W-:Y:S02]  /*7f70*/  UISETP.GT.U32.AND UP1, UPT, UR31, 0x3, !UP1 ;  /* 0x000000031f00788c */ /* 0x000fe4000cf24070 */
[----:B------:R-:W-:Y:S02]  /*7f80*/  ULOP3.LUT UR9, UR9, 0x3, URZ, 0xc0, !UPT ;  /* 0x0000000309097892 */ /* 0x000fe4000f8ec03f */
[----:B------:R-:W-:-:S04]  /*7f90*/  USEL UR4, URZ, 0x1, !UP1 ;  /* 0x000000013f047887 */ /* 0x000fc8000c800000 */
[----:B------:R-:W-:Y:S01]  /*7fa0*/  ULOP3.LUT UR11, UR4, UR11, UR5, 0x96, !UPT ;  /* 0x0000000b040b7292 */ /* 0x000fe2000f8e9605 */
[----:B------:R-:W-:Y:S11]  /*7fb0*/  @P0 BRA `(.L_x_168) ;  /* 0xffffff9400480947 */ /* 0x000ff6000383ffff */
[----:B------:R-:W-:Y:S05]  /*7fc0*/  EXIT ;  /* 0x000000000000794d */ /* 0x000fea0003800000 */
.L_x_12:
[----:B------:R-:W-:-:S08]  /*7fd0*/  ISETP.NE.AND P0, PT, RZ, UR8, PT ;  /* 0x00000008ff007c0c */ /* 0x000fd0000bf05270 */
[----:B-1---5:R-:W0:-:S00]  /*7fe0*/  USETMAXREG.DEALLOC.CTAPOOL 0x28 ;  /* 0x00000028000079c8 */ /* 0x022e0000080e0500 */
[----:B------:R-:W-:Y:S05]  /*7ff0*/  @P0 EXIT ;  /* 0x000000000000094d */ /* 0x000fea0003800000 */
[----:B0-----:R-:W-:Y:S01]  /*8000*/  LOP3.LUT P0, RZ, R9, 0xff, RZ, 0xc0, !PT ;  /* 0x000000ff09ff7812 */ /* 0x001fe2000780c0ff */
[----:B------:R-:W-:Y:S02]  /*8010*/  IMAD.MOV.U32 R10, RZ, RZ, 0x1 ;  /* 0x00000001ff0a7424 */ /* 0x000fe400078e00ff */
[----:B------:R-:W-:-:S10]  /*8020*/  IMAD.MOV.U32 R11, RZ, RZ, RZ ;  /* 0x000000ffff0b7224 */ /* 0x000fd400078e00ff */
[----:B------:R-:W-:Y:S05]  /*8030*/  @!P0 BRA `(.L_x_169) ;  /* 0x0000000c00108947 */ /* 0x000fea0003800000 */
[----:B------:R-:W-:Y:S01]  /*8040*/  LOP3.LUT P0, RZ, R8, 0x1f, RZ, 0xc0, !PT ;  /* 0x0000001f08ff7812 */ /* 0x000fe2000780c0ff */
[----:B------:R-:W-:Y:S01]  /*8050*/  ULDC UR5, c[0x0][0x658] ;  /* 0x0001960000057ab9 */ /* 0x000fe20000000800 */
[----:B------:R-:W-:Y:S01]  /*8060*/  UMOV UR6, 0xffffffff ;  /* 0xffffffff00067882 */ /* 0x000fe20000000000 */
[----:B------:R-:W-:Y:S01]  /*8070*/  BSSY B0, `(.L_x_169) ;  /* 0x00000c0000007945 */ /* 0x000fe20003800000 */
[----:B------:R-:W-:Y:S01]  /*8080*/  USHF.L.U32 UR6, UR6, UR5, URZ ;  /* 0x0000000506067299 */ /* 0x000fe2000800063f */
[C---:B------:R-:W-:Y:S01]  /*8090*/  ISETP.NE.AND P3, PT, R12.reuse, RZ, PT ;  /* 0x000000ff0c00720c */ /* 0x040fe20003f65270 */
[----:B------:R-:W-:Y:S01]  /*80a0*/  IMAD.MOV.U32 R10, RZ, RZ, 0x1 ;  /* 0x00000001ff0a7424 */ /* 0x000fe200078e00ff */
[----:B------:R-:W-:Y:S01]  /*80b0*/  ISETP.NE.OR P0, PT, R12, RZ, !P0 ;  /* 0x000000ff0c00720c */ /* 0x000fe20004705670 */
[----:B------:R-:W-:Y:S01]  /*80c0*/  IMAD.MOV.U32 R12, RZ, RZ, 0x1 ;  /* 0x00000001ff0c7424 */ /* 0x000fe200078e00ff */
[----:B------:R-:W-:Y:S01]  /*80d0*/  ULDC UR4, c[0x0][0x600] ;  /* 0x0001800000047ab9 */ /* 0x000fe20000000800 */
[----:B------:R-:W-:Y:S01]  /*80e0*/  IMAD.MOV.U32 R11, RZ, RZ, RZ ;  /* 0x000000ffff0b7224 */ /* 0x000fe200078e00ff */
[----:B------:R-:W-:Y:S01]  /*80f0*/  UMOV UR8, 0x1 ;  /* 0x0000000100087882 */ /* 0x000fe20000000000 */
[----:B------:R-:W-:-:S02]  /*8100*/  UIADD3 UR27, UR14, 0x1, URZ ;  /* 0x000000010e1b7890 */ /* 0x000fc4000fffe03f */
[----:B------:R-:W-:Y:S02]  /*8110*/  ULOP3.LUT UR26, UR13, 0x2, URZ, 0xfc, !UPT ;  /* 0x000000020d1a7892 */ /* 0x000fe4000f8efc3f */
[----:B------:R-:W-:Y:S02]  /*8120*/  UIADD3 UR4, UR4, -0x1, URZ ;  /* 0xffffffff04047890 */ /* 0x000fe4000fffe03f */
[----:B------:R-:W-:Y:S02]  /*8130*/  USHF.L.U32 UR5, UR8, UR5, URZ ;  /* 0x0000000508057299 */ /* 0x000fe4000800063f */
[----:B------:R-:W-:Y:S01]  /*8140*/  ULOP3.LUT UR6, URZ, UR6, URZ, 0x33, !UPT ;  /* 0x000000063f067292 */ /* 0x000fe2000f8e333f */
[----:B------:R-:W-:-:S11]  /*8150*/  ULDC.64 UR24, c[0x0][0x198] ;  /* 0x0000660000187ab9 */ /* 0x000fd60000000a00 */
.L_x_181:
[----:B------:R-:W-:-:S03]  /*8160*/  UMOV UR8, 0xffffffff ;  /* 0xffffffff00087882 */ /* 0x000fc60000000000 */
[----:B------:R-:W-:Y:S05]  /*8170*/  BRA.DIV UR8, `(.L_x_170) ;  /* 0x0000000e08dc7947 */ /* 0x000fea000b800000 */
[----:B------:R-:W-:-:S13]  /*8180*/  ELECT P1, URZ, PT ;  /* 0x00000000003f782f */ /* 0x000fda0003820000 */
.L_x_194:
[----:B------:R-:W0:Y:S01]  /*8190*/  LDC R6, c[0x0][0x28c] ;  /* 0x0000a300ff067b82 */ /* 0x000e220000000800 */
[----:B------:R-:W-:Y:S01]  /*81a0*/  BSSY B1, `(.L_x_171) ;  /* 0x0000038000017945 */ /* 0x000fe20003800000 */
[----:B0-----:R-:W-:-:S13]  /*81b0*/  ISETP.LT.OR P1, PT, R6, 0x1, !P1 ;  /* 0x000000010600780c */ /* 0x001fda0004f21670 */
[----:B------:R-:W-:Y:S05]  /*81c0*/  @P1 BRA `(.L_x_172) ;  /* 0x0000000000d41947 */ /* 0x000fea0003800000 */
[----:B------:R-:W-:Y:S02]  /*81d0*/  IMAD.SHL.U32 R8, R4, 0x80, RZ ;  /* 0x0000008004087824 */ /* 0x000fe400078e00ff */
[----:B------:R-:W-:Y:S02]  /*81e0*/  IMAD.SHL.U32 R9, R5, 0x40, RZ ;  /* 0x0000004005097824 */ /* 0x000fe400078e00ff */
[----:B------:R-:W-:Y:S02]  /*81f0*/  IMAD.MOV.U32 R15, RZ, RZ, RZ ;  /* 0x000000ffff0f7224 */ /* 0x000fe400078e00ff */
[----:B------:R-:W-:Y:S02]  /*8200*/  IMAD.U32 R16, RZ, RZ, UR27 ;  /* 0x0000001bff107e24 */ /* 0x000fe4000f8e00ff */
[----:B------:R-:W-:Y:S02]  /*8210*/  IMAD.MOV.U32 R4, RZ, RZ, R10 ;  /* 0x000000ffff047224 */ /* 0x000fe400078e000a */
[----:B------:R-:W-:-:S07]  /*8220*/  IMAD.MOV.U32 R5, RZ, RZ, R11 ;  /* 0x000000ffff057224 */ /* 0x000fce00078e000b */
.L_x_176:
[----:B------:R-:W0:Y:S01]  /*8230*/  S2R R7, SR_CgaCtaId ;  /* 0x0000000000077919 */ /* 0x000e220000008800 */
[----:B------:R-:W-:-:S04]  /*8240*/  MOV R6, 0x400 ;  /* 0x0000040000067802 */ /* 0x000fc80000000f00 */
[----:B0-----:R-:W-:Y:S02]  /*8250*/  LEA R14, R7, R6, 0x18 ;  /* 0x00000006070e7211 */ /* 0x001fe400078ec0ff */
[----:B------:R-:W-:Y:S01]  /*8260*/  SHF.L.U32 R6, R4, 0x1f, RZ ;  /* 0x0000001f04067819 */ /* 0x000fe200000006ff */
[----:B------:R-:W0:Y:S02]  /*8270*/  @!P3 LDC R7, c[0x0][0x500] ;  /* 0x00014000ff07bb82 */ /* 0x000e240000000800 */
[----:B------:R-:W-:-:S04]  /*8280*/  IMAD R13, R5, 0x8, R14 ;  /* 0x00000008050d7824 */ /* 0x000fc800078e020e */
[----:B------:R-:W1:Y:S02]  /*8290*/  SYNCS.PHASECHK.TRANS64.TRYWAIT P1, [R13+URZ+0x20], R6 ;  /* 0x000020060d0075a7 */ /* 0x000e64000802017f */
[----:B-1----:R-:W-:Y:S05]  /*82a0*/  @!P1 BRA `(.L_x_173) ;  /* 0x0000000c00b09947 */ /* 0x002fea0003800000 */
.L_x_195:
[----:B------:R-:W-:Y:S01]  /*82b0*/  UPRMT UR8, UR26, 0x9910, URZ ;  /* 0x000099101a087896 */ /* 0x000fe2000800003f */
[----:B0-----:R0:W-:Y:S03]  /*82c0*/  @!P3 SYNCS.ARRIVE.TRANS64 RZ, [R13+URZ], R7 ;  /* 0x000000070dffb9a7 */ /* 0x0011e6000800003f */
[----:B------:R-:W-:-:S06]  /*82d0*/  UISETP.NE.AND UP0, UPT, UR8, 0x2, UPT ;  /* 0x000000020800788c */ /* 0x000fcc000bf05270 */
[----:B------:R-:W-:-:S13]  /*82e0*/  PLOP3.LUT P1, PT, PT, PT, UP0, 0x80, 0x0 ;  /* 0x000000000000781c */ /* 0x000fda0003f2f008 */
[----:B0-----:R-:W-:Y:S05]  /*82f0*/  @P1 BRA `(.L_x_174) ;  /* 0x0000000000041947 */ /* 0x001fea0003800000 */
[----:B------:R-:W-:Y:S01]  /*8300*/  BPT.TRAP 0x1 ;  /* 0x000000040000795c */ /* 0x000fe20000300000 */
.L_x_174:
[----:B------:R-:W-:Y:S05]  /*8310*/  @P0 BRA `(.L_x_175) ;  /* 0x0000000000040947 */ /* 0x000fea0003800000 */
[----:B------:R-:W-:Y:S01]  /*8320*/  BPT.TRAP 0x1 ;  /* 0x000000040000795c */ /* 0x000fe20000300000 */
.L_x_175:
[--C-:B-1----:R-:W-:Y:S01]  /*8330*/  IMAD R6, R5, 0x800, R14.reuse ;  /* 0x0000080005067824 */ /* 0x102fe200078e020e */
[----:B------:R-:W-:Y:S01]  /*8340*/  R2UR UR22, R9 ;  /* 0x00000000091672ca */ /* 0x000fe200000e0000 */
[----:B------:R-:W-:Y:S01]  /*8350*/  IMAD R14, R5, 0x1000, R14 ;  /* 0x00001000050e7824 */ /* 0x000fe200078e020e */
[----:B------:R-:W-:Y:S01]  /*8360*/  R2UR UR9, R13 ;  /* 0x000000000d0972ca */ /* 0x000fe200000e0000 */
[----:B------:R-:W-:Y:S01]  /*8370*/  VIADD R16, R16, 0xffffffff ;  /* 0xffffffff10107836 */ /* 0x000fe20000000000 */
[----:B------:R-:W-:Y:S01]  /*8380*/  R2UR UR8, R6 ;  /* 0x00000000060872ca */ /* 0x000fe200000e0000 */
[----:B------:R-:W-:Y:S01]  /*8390*/  UIADD3 UR16, UP0, UR24, 0xf0, URZ ;  /* 0x000000f018107890 */ /* 0x000fe2000ff1e03f */
[----:B------:R-:W-:Y:S01]  /*83a0*/  R2UR UR11, R14 ;  /* 0x000000000e0b72ca */ /* 0x000fe200000e0000 */
[----:B------:R-:W-:Y:S01]  /*83b0*/  UIADD3 UR28, UP1, UR24, 0x1f0, URZ ;  /* 0x000001f0181c7890 */ /* 0x000fe2000ff3e03f */
[----:B------:R-:W-:Y:S01]  /*83c0*/  R2UR UR10, R15 ;  /* 0x000000000f0a72ca */ /* 0x000fe200000e0000 */
[----:B------:R-:W-:Y:S01]  /*83d0*/  UIADD3.X UR17, URZ, UR25, URZ, UP0, !UPT ;  /* 0x000000193f117290 */ /* 0x000fe200087fe43f */
[----:B------:R-:W-:Y:S01]  /*83e0*/  R2UR UR12, R0 ;  /* 0x00000000000c72ca */ /* 0x000fe200000e0000 */
[----:B------:R-:W-:Y:S01]  /*83f0*/  VIADD R5, R5, 0x1 ;  /* 0x0000000105057836 */ /* 0x000fe20000000000 */
[----:B------:R-:W-:Y:S01]  /*8400*/  R2UR UR23, R8 ;  /* 0x00000000081772ca */ /* 0x000fe200000e0000 */
[----:B------:R-:W-:Y:S01]  /*8410*/  UIADD3.X UR29, URZ, UR25, URZ, UP1, !UPT ;  /* 0x000000193f1d7290 */ /* 0x000fe20008ffe43f */
[----:B------:R-:W-:Y:S01]  /*8420*/  ISETP.GT.AND P2, PT, R16, 0x1, PT ;  /* 0x000000011000780c */ /* 0x000fe20003f44270 */
[----:B------:R-:W-:Y:S01]  /*8430*/  UMOV UR18, 0x0 ;  /* 0x0000000000127882 */ /* 0x000fe20000000000 */
[----:B------:R-:W-:Y:S01]  /*8440*/  UMOV UR19, 0x10000000 ;  /* 0x1000000000137882 */ /* 0x000fe20000000000 */
[----:B------:R-:W-:Y:S01]  /*8450*/  UIADD3 UR8, UR8, 0x180, URZ ;  /* 0x0000018008087890 */ /* 0x000fe2000fffe03f */
[----:B------:R-:W-:Y:S01]  /*8460*/  ISETP.NE.AND P1, PT, R5, 0x4, PT ;  /* 0x000000040500780c */ /* 0x000fe20003f25270 */
[----:B------:R-:W-:Y:S01]  /*8470*/  UIADD3 UR15, UR11, 0x2180, URZ ;  /* 0x000021800b0f7890 */ /* 0x000fe2000fffe03f */
[----:B------:R-:W-:-:S02]  /*8480*/  VIADD R15, R15, 0x20 ;  /* 0x000000200f0f7836 */ /* 0x000fc40000000000 */
[----:B------:R-:W-:Y:S01]  /*8490*/  UMOV UR11, UR22 ;  /* 0x00000016000b7c82 */ /* 0x000fe20008000000 */
[----:B------:R-:W-:Y:S02]  /*84a0*/  SEL R7, RZ, 0x1, P1 ;  /* 0x00000001ff077807 */ /* 0x000fe40000800000 */
[----:B------:R-:W-:Y:S01]  /*84b0*/  SEL R5, R5, RZ, P1 ;  /* 0x000000ff05057207 */ /* 0x000fe20000800000 */
[----:B------:R0:W-:Y:S01]  /*84c0*/  UTMALDG.3D [UR8], [UR16], desc[UR18] ;  /* 0x00001208100075b4 */ /* 0x0001e20008011000 */
[----:B------:R-:W-:Y:S01]  /*84d0*/  LOP3.LUT R4, R4, R7, RZ, 0x3c, !PT ;  /* 0x0000000704047212 */ /* 0x000fe200078e3cff */
[----:B0-----:R-:W-:Y:S01]  /*84e0*/  UMOV UR8, UR15 ;  /* 0x0000000f00087c82 */ /* 0x001fe20008000000 */
[----:B------:R-:W-:Y:S02]  /*84f0*/  UMOV UR11, UR23 ;  /* 0x00000017000b7c82 */ /* 0x000fe40008000000 */
[----:B------:R0:W-:Y:S02]  /*8500*/  UTMALDG.3D [UR8], [UR28], desc[UR18] ;  /* 0x000012081c0075b4 */ /* 0x0001e40008011000 */
[----:B0-----:R-:W-:Y:S05]  /*8510*/  @P2 BRA `(.L_x_176) ;  /* 0xfffffffc00442947 */ /* 0x001fea000383ffff */
.L_x_172:
[----:B------:R-:W-:Y:S05]  /*8520*/  BSYNC B1 ;  /* 0x0000000000017941 */ /* 0x000fea0003800000 */
.L_x_171:
[----:B------:R-:W-:Y:S01]  /*8530*/  LOP3.LUT P4, RZ, R12, 0xff, RZ, 0xc0, !PT ;  /* 0x000000ff0cff7812 */ /* 0x000fe2000788c0ff */
[----:B------:R-:W-:Y:S01]  /*8540*/  VIADD R11, R11, UR14 ;  /* 0x0000000e0b0b7c36 */ /* 0x000fe20008000000 */
[----:B------:R-:W-:Y:S01]  /*8550*/  ULDC.64 UR8, c[0x0][0x650] ;  /* 0x0001940000087ab9 */ /* 0x000fe20000000a00 */
[----:B------:R-:W-:Y:S01]  /*8560*/  BSSY B1, `(.L_x_177) ;  /* 0x000006e000017945 */ /* 0x000fe20003800000 */
[----:B------:R-:W-:Y:S02]  /*8570*/  PRMT R6, RZ, 0x7610, R6 ;  /* 0x00007610ff067816 */ /* 0x000fe40000000006 */
[----:B------:R-:W-:Y:S02]  /*8580*/  SHF.R.U32.HI R0, RZ, 0x2, R11 ;  /* 0x00000002ff007819 */ /* 0x000fe4000001160b */
[----:B------:R-:W-:Y:S02]  /*8590*/  ISETP.GT.U32.AND P1, PT, R11, 0x3, PT ;  /* 0x000000030b00780c */ /* 0x000fe40003f24070 */
[----:B------:R-:W-:-:S02]  /*85a0*/  LOP3.LUT R0, R0, 0x1, RZ, 0xc0, !PT ;  /* 0x0000000100007812 */ /* 0x000fc400078ec0ff */
[----:B------:R-:W-:Y:S01]  /*85b0*/  LOP3.LUT R11, R11, 0x3, RZ, 0xc0, !PT ;  /* 0x000000030b0b7812 */ /* 0x000fe200078ec0ff */
[----:B------:R-:W0:Y:S01]  /*85c0*/  @P4 S2R R5, SR_CgaCtaId ;  /* 0x0000000000054919 */ /* 0x000e220000008800 */
[----:B------:R-:W-:Y:S02]  /*85d0*/  @P4 MOV R4, 0x400 ;  /* 0x0000040000044802 */ /* 0x000fe40000000f00 */
[----:B------:R-:W-:Y:S02]  /*85e0*/  ISETP.NE.U32.AND P2, PT, R0, 0x1, PT ;  /* 0x000000010000780c */ /* 0x000fe40003f45070 */
[----:B------:R-:W-:Y:S02]  /*85f0*/  PRMT R12, RZ, 0x7610, R12 ;  /* 0x00007610ff0c7816 */ /* 0x000fe4000000000c */
[----:B0-----:R-:W-:Y:S01]  /*8600*/  @P4 LEA R4, R5, R4, 0x18 ;  /* 0x0000000405044211 */ /* 0x001fe200078ec0ff */
[----:B------:R-:W-:-:S03]  /*8610*/  IMAD.U32 R5, RZ, RZ, UR14 ;  /* 0x0000000eff057e24 */ /* 0x000fc6000f8e00ff */
[----:B------:R0:W-:Y:S01]  /*8620*/  @P4 SYNCS.ARRIVE.TRANS64.A1T0 RZ, [R4+URZ+0x78], RZ ;  /* 0x000078ff04ff49a7 */ /* 0x0001e2000810003f */
[----:B------:R-:W-:Y:S02]  /*8630*/  IADD3 R2, P4, R2, UR20, RZ ;  /* 0x0000001402027c10 */ /* 0x000fe4000ff9e0ff */
[----:B------:R-:W-:Y:S02]  /*8640*/  ISETP.LT.U32.AND P1, PT, R5, 0x4, P1 ;  /* 0x000000040500780c */ /* 0x000fe40000f21070 */
[----:B------:R-:W-:Y:S02]  /*8650*/  IADD3.X R3, R3, UR7, RZ, P4, !PT ;  /* 0x0000000703037c10 */ /* 0x000fe4000a7fe4ff */
[----:B------:R-:W-:Y:S01]  /*8660*/  ISETP.GE.U32.AND P4, PT, R2, UR8, PT ;  /* 0x0000000802007c0c */ /* 0x000fe2000bf86070 */
[----:B0-----:R-:W-:Y:S01]  /*8670*/  IMAD.MOV.U32 R4, RZ, RZ, -0x1 ;  /* 0xffffffffff047424 */ /* 0x001fe200078e00ff */
[----:B------:R-:W-:Y:S02]  /*8680*/  ISETP.GT.U32.AND P2, PT, R5, 0x3, !P2 ;  /* 0x000000030500780c */ /* 0x000fe40005744070 */
[----:B------:R-:W-:-:S02]  /*8690*/  SEL R5, RZ, 0x1, !P1 ;  /* 0x00000001ff057807 */ /* 0x000fc40004800000 */
[----:B------:R-:W-:Y:S02]  /*86a0*/  ISETP.GE.U32.AND.EX P1, PT, R3, UR9, PT, P4 ;  /* 0x0000000903007c0c */ /* 0x000fe4000bf26140 */
[----:B------:R-:W-:-:S04]  /*86b0*/  SEL R0, RZ, 0x1, !P2 ;  /* 0x00000001ff007807 */ /* 0x000fc80005000000 */
[----:B------:R-:W-:Y:S01]  /*86c0*/  LOP3.LUT R10, R0, R10, R5, 0x96, !PT ;  /* 0x0000000a000a7212 */ /* 0x000fe200078e9605 */
[----:B------:R-:W-:Y:S02]  /*86d0*/  IMAD.MOV.U32 R5, RZ, RZ, -0x1 ;  /* 0xffffffffff057424 */ /* 0x000fe400078e00ff */
[----:B------:R-:W-:-:S04]  /*86e0*/  IMAD.MOV.U32 R0, RZ, RZ, -0x1 ;  /* 0xffffffffff007424 */ /* 0x000fc800078e00ff */
[----:B------:R-:W-:Y:S05]  /*86f0*/  @P1 BRA `(.L_x_178) ;  /* 0x0000000400501947 */ /* 0x000fea0003800000 */
[----:B------:R-:W0:Y:S01]  /*8700*/  S2UR UR8, SR_CTAID.X ;  /* 0x00000000000879c3 */ /* 0x000e220000002500 */
[----:B------:R-:W-:Y:S01]  /*8710*/  ULDC.64 UR10, c[0x0][0x628] ;  /* 0x00018a00000a7ab9 */ /* 0x000fe20000000a00 */
[----:B------:R-:W-:Y:S01]  /*8720*/  ULDC UR9, c[0x0][0x150] ;  /* 0x0000540000097ab9 */ /* 0x000fe20000000800 */
[----:B------:R-:W-:Y:S01]  /*8730*/  ISETP.NE.U32.AND P1, PT, RZ, UR10, PT ;  /* 0x0000000aff007c0c */ /* 0x000fe2000bf25070 */
[----:B------:R-:W-:Y:S01]  /*8740*/  ULDC UR12, c[0x0][0x630] ;  /* 0x00018c00000c7ab9 */ /* 0x000fe20000000800 */
[----:B------:R-:W-:Y:S01]  /*8750*/  ULDC UR16, c[0x0][0x154] ;  /* 0x0000550000107ab9 */ /* 0x000fe20000000800 */
[----:B------:R-:W-:Y:S01]  /*8760*/  IMAD.MOV.U32 R4, RZ, RZ, R2 ;  /* 0x000000ffff047224 */ /* 0x000fe200078e0002 */
[----:B------:R-:W-:Y:S01]  /*8770*/  ISETP.NE.AND.EX P1, PT, RZ, UR11, PT, P1 ;  /* 0x0000000bff007c0c */ /* 0x000fe2000bf25310 */
[----:B------:R-:W1:Y:S01]  /*8780*/  S2UR UR15, SR_CTAID.Y ;  /* 0x00000000000f79c3 */ /* 0x000e620000002600 */
[----:B------:R-:W-:Y:S01]  /*8790*/  IMAD.MOV.U32 R5, RZ, RZ, R3 ;  /* 0x000000ffff057224 */ /* 0x000fe200078e0003 */
[----:B0-----:R-:W-:-:S05]  /*87a0*/  I2FP.F32.U32 R0, UR8 ;  /* 0x0000000800007c45 */ /* 0x001fca0008201000 */
[----:B------:R-:W-:-:S05]  /*87b0*/  FMUL R14, R0, UR9 ;  /* 0x00000009000e7c20 */ /* 0x000fca0008400000 */
[----:B------:R-:W-:Y:S05]  /*87c0*/  @!P1 BRA `(.L_x_179) ;  /* 0x0000000000289947 */ /* 0x000fea0003800000 */
[----:B------:R-:W-:Y:S02]  /*87d0*/  ULDC UR9, c[0x0][0x634] ;  /* 0x00018d0000097ab9 */ /* 0x000fe40000000800 */
[----:B------:R-:W-:-:S05]  /*87e0*/  IADD3 R9, P1, R2, UR9, RZ ;  /* 0x0000000902097c10 */ /* 0x000fca000ff3e0ff */
[----:B------:R-:W-:-:S04]  /*87f0*/  IMAD.X R13, RZ, RZ, R3, P1 ;  /* 0x000000ffff0d7224 */ /* 0x000fc800008e0603 */
[----:B------:R-:W-:-:S04]  /*8800*/  IMAD.WIDE.U32 R6, R13, UR10, RZ ;  /* 0x0000000a0d067c25 */ /* 0x000fc8000f8e00ff */
[----:B------:R-:W-:-:S04]  /*8810*/  IMAD.WIDE.U32 R6, P1, R9, UR11, R6 ;  /* 0x0000000b09067c25 */ /* 0x000fc8000f820006 */
[----:B------:R-:W-:-:S04]  /*8820*/  IMAD.WIDE.U32 R8, R9, UR10, RZ ;  /* 0x0000000a09087c25 */ /* 0x000fc8000f8e00ff */
[----:B------:R-:W-:Y:S01]  /*8830*/  IMAD.X R5, RZ, RZ, RZ, P1 ;  /* 0x000000ffff057224 */ /* 0x000fe200008e06ff */
[----:B------:R-:W-:Y:S01]  /*8840*/  IADD3 RZ, P1, R9, R6, RZ ;  /* 0x0000000609ff7210 */ /* 0x000fe20007f3e0ff */
[----:B------:R-:W-:-:S04]  /*8850*/  IMAD.MOV.U32 R4, RZ, RZ, R7 ;  /* 0x000000ffff047224 */ /* 0x000fc800078e0007 */
[----:B------:R-:W-:-:S08]  /*8860*/  IMAD.WIDE.U32.X R4, R13, UR11, R4, P1 ;  /* 0x0000000b0d047c25 */ /* 0x000fd000088e0404 */
.L_x_179:
[--C-:B------:R-:W-:Y:S01]  /*8870*/  SHF.R.U64 R0, R4, UR12, R5.reuse ;  /* 0x0000000c04007c19 */ /* 0x100fe20008001205 */
[----:B------:R-:W0:Y:S01]  /*8880*/  F2I.U32.TRUNC.NTZ R14, R14 ;  /* 0x0000000e000e7305 */ /* 0x000e22000020f000 */
[----:B------:R-:W-:Y:S01]  /*8890*/  SHF.R.U32.HI R4, RZ, UR12, R5 ;  /* 0x0000000cff047c19 */ /* 0x000fe20008011605 */
[----:B------:R-:W-:Y:S01]  /*88a0*/  ULDC.64 UR10, c[0x0][0x620] ;  /* 0x00018800000a7ab9 */ /* 0x000fe20000000a00 */
[----:B------:R-:W-:Y:S01]  /*88b0*/  IADD3 R7, P1, RZ, -R0, RZ ;  /* 0x80000000ff077210 */ /* 0x000fe20007f3e0ff */
[----:B------:R-:W2:Y:S01]  /*88c0*/  LDC R16, c[0x0][0x610] ;  /* 0x00018400ff107b82 */ /* 0x000ea20000000800 */
[----:B-1----:R-:W-:Y:S01]  /*88d0*/  I2FP.F32.U32 R6, UR15 ;  /* 0x0000000f00067c45 */ /* 0x002fe20008201000 */
[----:B------:R-:W-:Y:S01]  /*88e0*/  ULDC UR12, c[0x0][0x658] ;  /* 0x00019600000c7ab9 */ /* 0x000fe20000000800 */
[----:B------:R-:W-:Y:S01]  /*88f0*/  ULDC UR18, c[0x0][0x648] ;  /* 0x0001920000127ab9 */ /* 0x000fe20000000800 */
[----:B------:R-:W-:Y:S02]  /*8900*/  IMAD.X R4, RZ, RZ, ~R4, P1 ;  /* 0x000000ffff047224 */ /* 0x000fe400008e0e04 */
[----:B------:R-:W-:Y:S01]  /*8910*/  FMUL R8, R6, UR16 ;  /* 0x0000001006087c20 */ /* 0x000fe20008400000 */
[----:B------:R-:W-:Y:S01]  /*8920*/  ULDC.64 UR16, c[0x0][0x640] ;  /* 0x0001900000107ab9 */ /* 0x000fe20000000a00 */
[----:B------:R-:W-:Y:S01]  /*8930*/  IMAD R6, R4, UR10, RZ ;  /* 0x0000000a04067c24 */ /* 0x000fe2000f8e02ff */
[----:B------:R-:W-:Y:S01]  /*8940*/  ISETP.NE.U32.AND P1, PT, RZ, UR16, PT ;  /* 0x00000010ff007c0c */ /* 0x000fe2000bf25070 */
[C---:B------:R-:W-:Y:S01]  /*8950*/  IMAD.WIDE.U32 R4, R7.reuse, UR10, R2 ;  /* 0x0000000a07047c25 */ /* 0x040fe2000f8e0002 */
[----:B0-----:R-:W-:Y:S01]  /*8960*/  R2UR UR9, R14 ;  /* 0x000000000e0972ca */ /* 0x001fe200000e0000 */
[----:B------:R-:W0:Y:S01]  /*8970*/  F2I.U32.TRUNC.NTZ R8, R8 ;  /* 0x0000000800087305 */ /* 0x000e22000020f000 */
[----:B------:R-:W-:Y:S01]  /*8980*/  ULDC UR10, c[0x0][0x618] ;  /* 0x00018600000a7ab9 */ /* 0x000fe20000000800 */
[----:B------:R-:W-:Y:S01]  /*8990*/  IMAD R7, R7, UR11, R6 ;  /* 0x0000000b07077c24 */ /* 0x000fe2000f8e0206 */
[----:B------:R-:W-:-:S03]  /*89a0*/  ISETP.NE.AND.EX P1, PT, RZ, UR17, PT, P1 ;  /* 0x00000011ff007c0c */ /* 0x000fc6000bf25310 */
[----:B------:R-:W-:-:S05]  /*89b0*/  IMAD.IADD R5, R5, 0x1, R7 ;  /* 0x0000000105057824 */ /* 0x000fca00078e0207 */
[--C-:B------:R-:W-:Y:S02]  /*89c0*/  SHF.R.U64 R14, R4, UR10, R5.reuse ;  /* 0x0000000a040e7c19 */ /* 0x100fe40008001205 */
[----:B------:R-:W-:Y:S01]  /*89d0*/  SHF.R.U32.HI R5, RZ, UR10, R5 ;  /* 0x0000000aff057c19 */ /* 0x000fe20008011605 */
[----:B------:R-:W-:Y:S01]  /*89e0*/  ULDC UR10, c[0x0][0x608] ;  /* 0x00018200000a7ab9 */ /* 0x000fe20000000800 */
[----:B0-----:R-:W-:Y:S02]  /*89f0*/  R2UR UR11, R8 ;  /* 0x00000000080b72ca */ /* 0x001fe400000e0000 */
[--C-:B------:R-:W-:Y:S02]  /*8a00*/  SHF.R.U64 R15, R14, UR10, R5.reuse ;  /* 0x0000000a0e0f7c19 */ /* 0x100fe40008001205 */
[----:B------:R-:W-:Y:S01]  /*8a10*/  SHF.R.U32.HI R4, RZ, UR10, R5 ;  /* 0x0000000aff047c19 */ /* 0x000fe20008011605 */
[----:B------:R-:W-:-:S03]  /*8a20*/  UIADD3 UR10, -UR9, URZ, URZ ;  /* 0x0000003f090a7290 */ /* 0x000fc6000fffe13f */
[--C-:B------:R-:W-:Y:S01]  /*8a30*/  SHF.R.U64 R17, R15, UR12, R4.reuse ;  /* 0x0000000c0f117c19 */ /* 0x100fe20008001204 */
[----:B------:R-:W-:Y:S01]  /*8a40*/  ULDC UR9, c[0x0][0x144] ;  /* 0x0000510000097ab9 */ /* 0x000fe20000000800 */
[----:B------:R-:W-:-:S03]  /*8a50*/  SHF.R.U32.HI R5, RZ, UR12, R4 ;  /* 0x0000000cff057c19 */ /* 0x000fc60008011604 */
[----:B------:R-:W-:Y:S01]  /*8a60*/  IMAD.MOV.U32 R4, RZ, RZ, R17 ;  /* 0x000000ffff047224 */ /* 0x000fe200078e0011 */
[----:B------:R-:W-:Y:S06]  /*8a70*/  @!P1 BRA `(.L_x_180) ;  /* 0x0000000000289947 */ /* 0x000fec0003800000 */
        /* <DEDUP_REMOVED lines=10> */
.L_x_180:
[----:B------:R-:W-:Y:S01]  /*8b20*/  UIADD3 UR11, -UR11, URZ, URZ ;  /* 0x0000003f0b0b7290 */ /* 0x000fe2000fffe13f */
[----:B------:R-:W-:Y:S01]  /*8b30*/  SHF.R.U64 R5, R4, UR18, R5 ;  /* 0x0000001204057c19 */ /* 0x000fe20008001205 */
[----:B------:R-:W-:Y:S01]  /*8b40*/  UIMAD UR8, UR9, UR10, UR8 ;  /* 0x0000000a090872a4 */ /* 0x000fe2000f8e0208 */
[----:B------:R-:W-:Y:S02]  /*8b50*/  LOP3.LUT R4, R15, UR6, RZ, 0xc0, !PT ;  /* 0x000000060f047c12 */ /* 0x000fe4000f8ec0ff */
[----:B------:R-:W-:Y:S01]  /*8b60*/  ULDC UR9, c[0x0][0x148] ;  /* 0x0000520000097ab9 */ /* 0x000fe20000000800 */
[----:B------:R-:W-:Y:S01]  /*8b70*/  IMAD.MOV R6, RZ, RZ, -R5 ;  /* 0x000000ffff067224 */ /* 0x000fe200078e0a05 */
[----:B------:R-:W-:Y:S01]  /*8b80*/  @UP2 UIMAD UR8, UR9, UR11, UR15 ;  /* 0x0000000b090822a4 */ /* 0x000fe2000f8e020f */
[----:B------:R-:W-:Y:S01]  /*8b90*/  IMAD R5, R5, UR5, R4 ;  /* 0x0000000505057c24 */ /* 0x000fe2000f8e0204 */
[----:B------:R-:W-:Y:S01]  /*8ba0*/  LOP3.LUT R7, R14, UR4, RZ, 0xc0, !PT ;  /* 0x000000040e077c12 */ /* 0x000fe2000f8ec0ff */
[----:B------:R-:W-:Y:S01]  /*8bb0*/  ULDC UR9, c[0x0][0x638] ;  /* 0x00018e0000097ab9 */ /* 0x000fe20000000800 */
[----:B------:R-:W-:Y:S01]  /*8bc0*/  PLOP3.LUT P1, PT, PT, PT, UP2, 0x80, 0x0 ;  /* 0x000000000000781c */ /* 0x000fe20003f2f028 */
[----:B------:R-:W-:-:S02]  /*8bd0*/  IMAD R4, R6, UR9, R17 ;  /* 0x0000000906047c24 */ /* 0x000fc4000f8e0211 */
[----:B--2---:R-:W-:Y:S01]  /*8be0*/  IMAD R5, R5, R16, UR8 ;  /* 0x0000000805057e24 */ /* 0x004fe2000f8e0210 */
[----:B------:R-:W-:Y:S01]  /*8bf0*/  ULDC UR8, c[0x0][0x600] ;  /* 0x0001800000087ab9 */ /* 0x000fe20000000800 */
[----:B------:R-:W-:Y:S02]  /*8c00*/  IMAD.MOV.U32 R6, RZ, RZ, 0x1 ;  /* 0x00000001ff067424 */ /* 0x000fe400078e00ff */
[----:B------:R-:W-:-:S05]  /*8c10*/  IMAD R8, R4, UR8, R7 ;  /* 0x0000000804087c24 */ /* 0x000fca000f8e0207 */
[----:B------:R-:W-:Y:S02]  /*8c20*/  SEL R4, R8, R5, !P1 ;  /* 0x0000000508047207 */ /* 0x000fe40004800000 */
[----:B------:R-:W-:-:S07]  /*8c30*/  SEL R5, R5, R8, !P1 ;  /* 0x0000000805057207 */ /* 0x000fce0004800000 */
.L_x_178:
[----:B------:R-:W-:Y:S05]  /*8c40*/  BSYNC B1 ;  /* 0x0000000000017941 */ /* 0x000fea0003800000 */
.L_x_177:
[----:B------:R-:W-:-:S13]  /*8c50*/  LOP3.LUT P1, RZ, R6, 0xff, RZ, 0xc0, !PT ;  /* 0x000000ff06ff7812 */ /* 0x000fda000782c0ff */
[----:B------:R-:W-:Y:S05]  /*8c60*/  @P1 BRA `(.L_x_181) ;  /* 0xfffffff4003c1947 */ /* 0x000fea000383ffff */
[----:B------:R-:W-:Y:S05]  /*8c70*/  BSYNC B0 ;  /* 0x0000000000007941 */ /* 0x000fea0003800000 */
.L_x_169:
[----:B------:R-:W-:-:S03]  /*8c80*/  UMOV UR8, 0xffffffff ;  /* 0xffffffff00087882 */ /* 0x000fc60000000000 */
[----:B------:R-:W-:Y:S05]  /*8c90*/  BRA.DIV UR8, `(.L_x_182) ;  /* 0x0000000608487947 */ /* 0x000fea000b800000 */
[----:B------:R-:W-:-:S13]  /*8ca0*/  ELECT P0, URZ, PT ;  /* 0x00000000003f782f */ /* 0x000fda0003800000 */
.L_x_198:
[----:B------:R-:W-:Y:S04]  /*8cb0*/  BSSY B0, `(.L_x_183) ;  /* 0x000002c000007945 */ /* 0x000fe80003800000 */
[----:B------:R-:W-:Y:S05]  /*8cc0*/  @!P0 BRA `(.L_x_184) ;  /* 0x0000000000a88947 */ /* 0x000fea0003800000 */
[----:B------:R-:W-:-:S04]  /*8cd0*/  ULOP3.LUT UR8, UR13, 0x2, URZ, 0xfc, !UPT ;  /* 0x000000020d087892 */ /* 0x000fc8000f8efc3f */
[----:B------:R-:W-:-:S06]  /*8ce0*/  UISETP.NE.AND UP0, UPT, UR8, 0x3, UPT ;  /* 0x000000030800788c */ /* 0x000fcc000bf05270 */
[----:B------:R-:W-:-:S13]  /*8cf0*/  PLOP3.LUT P0, PT, PT, PT, UP0, 0x80, 0x0 ;  /* 0x000000000000781c */ /* 0x000fda0003f0f008 */
[----:B------:R-:W-:Y:S05]  /*8d00*/  @!P0 BRA `(.L_x_185) ;  /* 0x0000000000048947 */ /* 0x000fea0003800000 */
[----:B------:R-:W-:Y:S01]  /*8d10*/  BPT.TRAP 0x1 ;  /* 0x000000040000795c */ /* 0x000fe20000300000 */
.L_x_185:
[----:B------:R-:W0:Y:S01]  /*8d20*/  S2R R3, SR_CgaCtaId ;  /* 0x0000000000037919 */ /* 0x000e220000008800 */
[----:B------:R-:W-:Y:S02]  /*8d30*/  MOV R0, 0x400 ;  /* 0x0000040000007802 */ /* 0x000fe40000000f00 */
[----:B------:R-:W-:Y:S02]  /*8d40*/  SHF.L.U32 R2, R10, 0x1f, RZ ;  /* 0x0000001f0a027819 */ /* 0x000fe400000006ff */
[----:B0-----:R-:W-:-:S05]  /*8d50*/  LEA R0, R3, R0, 0x18 ;  /* 0x0000000003007211 */ /* 0x001fca00078ec0ff */
[----:B------:R-:W-:-:S04]  /*8d60*/  VIADD R0, R0, 0x20 ;  /* 0x0000002000007836 */ /* 0x000fc80000000000 */
[C---:B------:R-:W-:Y:S02]  /*8d70*/  IMAD R5, R11.reuse, 0x8, R0 ;  /* 0x000000080b057824 */ /* 0x040fe400078e0200 */
[----:B------:R-:W-:Y:S02]  /*8d80*/  VIADD R11, R11, 0x1 ;  /* 0x000000010b0b7836 */ /* 0x000fe40000000000 */
[----:B------:R-:W0:Y:S03]  /*8d90*/  SYNCS.PHASECHK.TRANS64.TRYWAIT P0, [R5+URZ], R2 ;  /* 0x00000002050075a7 */ /* 0x000e26000800017f */
[----:B------:R-:W-:-:S04]  /*8da0*/  ISETP.NE.AND P1, PT, R11, 0x4, PT ;  /* 0x000000040b00780c */ /* 0x000fc80003f25270 */
[----:B------:R-:W-:Y:S02]  /*8db0*/  SEL R3, RZ, 0x1, P1 ;  /* 0x00000001ff037807 */ /* 0x000fe40000800000 */
[----:B------:R-:W-:Y:S02]  /*8dc0*/  SEL R11, R11, RZ, P1 ;  /* 0x000000ff0b0b7207 */ /* 0x000fe40000800000 */
[----:B------:R-:W-:-:S03]  /*8dd0*/  LOP3.LUT R10, R10, R3, RZ, 0x3c, !PT ;  /* 0x000000030a0a7212 */ /* 0x000fc600078e3cff */
[----:B------:R-:W-:Y:S01]  /*8de0*/  IMAD R7, R11, 0x8, R0 ;  /* 0x000000080b077824 */ /* 0x000fe200078e0200 */
[----:B------:R-:W-:Y:S01]  /*8df0*/  SHF.L.U32 R4, R10, 0x1f, RZ ;  /* 0x0000001f0a047819 */ /* 0x000fe200000006ff */
[----:B0-----:R-:W-:Y:S06]  /*8e00*/  @!P0 BRA `(.L_x_186) ;  /* 0x0000000400108947 */ /* 0x001fec0003800000 */
.L_x_199:
[----:B------:R-:W1:Y:S01]  /*8e10*/  SYNCS.PHASECHK.TRANS64.TRYWAIT P0, [R7+URZ], R4 ;  /* 0x00000004070075a7 */ /* 0x000e62000800017f */
[----:B0-----:R-:W-:-:S05]  /*8e20*/  VIADD R2, R11, 0x1 ;  /* 0x000000010b027836 */ /* 0x001fca0000000000 */
[----:B------:R-:W-:-:S04]  /*8e30*/  ISETP.NE.AND P1, PT, R2, 0x4, PT ;  /* 0x000000040200780c */ /* 0x000fc80003f25270 */
[----:B------:R-:W-:Y:S02]  /*8e40*/  SEL R3, RZ, 0x1, P1 ;  /* 0x00000001ff037807 */ /* 0x000fe40000800000 */
[----:B------:R-:W-:Y:S02]  /*8e50*/  SEL R9, R2, RZ, P1 ;  /* 0x000000ff02097207 */ /* 0x000fe40000800000 */
[----:B------:R-:W-:-:S03]  /*8e60*/  LOP3.LUT R11, R10, R3, RZ, 0x3c, !PT ;  /* 0x000000030a0b7212 */ /* 0x000fc600078e3cff */
[----:B------:R-:W-:Y:S01]  /*8e70*/  IMAD R6, R9, 0x8, R0 ;  /* 0x0000000809067824 */ /* 0x000fe200078e0200 */
[----:B------:R-:W-:Y:S01]  /*8e80*/  SHF.L.U32 R5, R11, 0x1f, RZ ;  /* 0x0000001f0b057819 */ /* 0x000fe200000006ff */
[----:B-1----:R-:W-:Y:S06]  /*8e90*/  @!P0 BRA `(.L_x_187) ;  /* 0x0000000400008947 */ /* 0x002fec0003800000 */
.L_x_200:
[----:B------:R-:W1:Y:S01]  /*8ea0*/  SYNCS.PHASECHK.TRANS64.TRYWAIT P0, [R6+URZ], R5 ;  /* 0x00000005060075a7 */ /* 0x000e62000800017f */
[----:B------:R-:W-:-:S05]  /*8eb0*/  VIADD R2, R9, 0x1 ;  /* 0x0000000109027836 */ /* 0x000fca0000000000 */
[----:B------:R-:W-:-:S04]  /*8ec0*/  ISETP.NE.AND P1, PT, R2, 0x4, PT ;  /* 0x000000040200780c */ /* 0x000fc80003f25270 */
[----:B0-----:R-:W-:Y:S02]  /*8ed0*/  SEL R4, RZ, 0x1, P1 ;  /* 0x00000001ff047807 */ /* 0x001fe40000800000 */
[----:B------:R-:W-:Y:S02]  /*8ee0*/  SEL R3, R2, RZ, P1 ;  /* 0x000000ff02037207 */ /* 0x000fe40000800000 */
[----:B------:R-:W-:Y:S01]  /*8ef0*/  LOP3.LUT R4, R11, R4, RZ, 0x3c, !PT ;  /* 0x000000040b047212 */ /* 0x000fe200078e3cff */
[----:B-1----:R-:W-:Y:S06]  /*8f00*/  @!P0 BRA `(.L_x_188) ;  /* 0x0000000000f88947 */ /* 0x002fec0003800000 */
.L_x_201:
[----:B------:R-:W-:Y:S01]  /*8f10*/  IMAD R3, R3, 0x8, R0 ;  /* 0x0000000803037824 */ /* 0x000fe200078e0200 */
[----:B------:R-:W-:-:S07]  /*8f20*/  SHF.L.U32 R0, R4, 0x1f, RZ ;  /* 0x0000001f04007819 */ /* 0x000fce00000006ff */
.L_x_189:
[----:B-1----:R1:W2:Y:S02]  /*8f30*/  SYNCS.PHASECHK.TRANS64.TRYWAIT P0, [R3+URZ], R0 ;  /* 0x00000000030075a7 */ /* 0x0022a4000800017f */
[----:B--2---:R-:W-:Y:S05]  /*8f40*/  @!P0 NANOSLEEP.SYNCS 0x989680 ;  /* 0x009896800000895d */ /* 0x004fea0003900000 */
[----:B------:R-:W2:Y:S02]  /*8f50*/  @!P0 SYNCS.PHASECHK.TRANS64 P0, [R3+URZ], R0 ;  /* 0x00000000030085a7 */ /* 0x000ea4000800007f */
[----:B--2---:R-:W-:Y:S05]  /*8f60*/  @!P0 BRA `(.L_x_189) ;  /* 0xfffffffc00f08947 */ /* 0x004fea000383ffff */
.L_x_184:
[----:B------:R-:W-:Y:S05]  /*8f70*/  BSYNC B0 ;  /* 0x0000000000007941 */ /* 0x000fea0003800000 */
.L_x_183:
[----:B------:R-:W-:Y:S05]  /*8f80*/  EXIT ;  /* 0x000000000000794d */ /* 0x000fea0003800000 */
.L_x_14:
[----:B0-----:R0:W2:Y:S02]  /*8f90*/  SYNCS.PHASECHK.TRANS64.TRYWAIT P0, [R13+URZ+-0x8], R10 ;  /* 0xfffff80a0d0075a7 */ /* 0x0010a4000800017f */
[----:B--2---:R-:W-:Y:S05]  /*8fa0*/  @!P0 NANOSLEEP.SYNCS 0x989680 ;  /* 0x009896800000895d */ /* 0x004fea0003900000 */
[----:B------:R-:W2:Y:S02]  /*8fb0*/  @!P0 SYNCS.PHASECHK.TRANS64 P0, [R13+URZ+-0x8], R10 ;  /* 0xfffff80a0d0085a7 */ /* 0x000ea4000800007f */
[----:B--2---:R-:W-:Y:S05]  /*8fc0*/  @!P0 BRA `(.L_x_14) ;  /* 0xfffffffc00f08947 */ /* 0x004fea000383ffff */
[----:B------:R-:W-:Y:S05]  /*8fd0*/  BRA `(.L_x_190) ;  /* 0xffffff84005c7947 */ /* 0x000fea000383ffff */
.L_x_19:
[----:B--2---:R-:W-:-:S04]  /*8fe0*/  IMAD.U32 R11, RZ, RZ, UR4 ;  /* 0x00000004ff0b7e24 */ /* 0x004fc8000f8e00ff */
[----:B------:R2:W3:Y:S03]  /*8ff0*/  SYNCS.PHASECHK.TRANS64.TRYWAIT P0, [R11+URZ], R10 ;  /* 0x0000000a0b0075a7 */ /* 0x0004e6000800017f */
[----:B---3--:R-:W-:Y:S05]  /*9000*/  @!P0 NANOSLEEP.SYNCS 0x989680 ;  /* 0x009896800000895d */ /* 0x008fea0003900000 */
[----:B------:R-:W3:Y:S02]  /*9010*/  @!P0 SYNCS.PHASECHK.TRANS64 P0, [R11+URZ], R10 ;  /* 0x0000000a0b0085a7 */ /* 0x000ee4000800007f */
[----:B---3--:R-:W-:Y:S05]  /*9020*/  @!P0 BRA `(.L_x_19) ;  /* 0xfffffffc00ec8947 */ /* 0x008fea000383ffff */
[----:B------:R-:W-:Y:S05]  /*9030*/  BRA `(.L_x_18) ;  /* 0xffffff8800887947 */ /* 0x000fea000383ffff */
.L_x_25:
[----:B--2---:R-:W-:-:S04]  /*9040*/  IMAD.U32 R146, RZ, RZ, UR16 ;  /* 0x00000010ff927e24 */ /* 0x004fc8000f8e00ff */
[----:B------:R2:W3:Y:S03]  /*9050*/  SYNCS.PHASECHK.TRANS64.TRYWAIT P0, [R146+URZ], R11 ;  /* 0x0000000b920075a7 */ /* 0x0004e6000800017f */
[----:B---3--:R-:W-:Y:S05]  /*9060*/  @!P0 NANOSLEEP.SYNCS 0x989680 ;  /* 0x009896800000895d */ /* 0x008fea0003900000 */
[----:B------:R-:W3:Y:S02]  /*9070*/  @!P0 SYNCS.PHASECHK.TRANS64 P0, [R146+URZ], R11 ;  /* 0x0000000b920085a7 */ /* 0x000ee4000800007f */
[----:B---3--:R-:W-:Y:S05]  /*9080*/  @!P0 BRA `(.L_x_25) ;  /* 0xfffffffc00ec8947 */ /* 0x008fea000383ffff */
[----:B------:R-:W-:Y:S05]  /*9090*/  BRA `(.L_x_24) ;  /* 0xffffff9000ac7947 */ /* 0x000fea000383ffff */
.L_x_33:
[----:B---3--:R3:W4:Y:S02]  /*90a0*/  SYNCS.PHASECHK.TRANS64.TRYWAIT P0, [R13+URZ+0x8], R10 ;  /* 0x0000080a0d0075a7 */ /* 0x008724000800017f */
[----:B----4-:R-:W-:Y:S05]  /*90b0*/  @!P0 NANOSLEEP.SYNCS 0x989680 ;  /* 0x009896800000895d */ /* 0x010fea0003900000 */
[----:B------:R-:W4:Y:S02]  /*90c0*/  @!P0 SYNCS.PHASECHK.TRANS64 P0, [R13+URZ+0x8], R10 ;  /* 0x0000080a0d0085a7 */ /* 0x000f24000800007f */
[----:B----4-:R-:W-:Y:S05]  /*90d0*/  @!P0 BRA `(.L_x_33) ;  /* 0xfffffffc00f08947 */ /* 0x010fea000383ffff */
[----:B------:R-:W-:Y:S05]  /*90e0*/  BRA `(.L_x_191) ;  /* 0xffffff9c00c87947 */ /* 0x000fea000383ffff */
.L_x_170:
[----:B------:R-:W-:Y:S01]  /*90f0*/  BSSY B1, `(.L_x_192) ;  /* 0x0000006000017945 */ /* 0x000fe20003800000 */
[----:B------:R-:W-:-:S07]  /*9100*/  IMAD.MOV.U32 R6, RZ, RZ, -0x1 ;  /* 0xffffffffff067424 */ /* 0x000fce00078e00ff */
[----:B------:R-:W-:Y:S05]  /*9110*/  WARPSYNC.COLLECTIVE R6, `(.L_x_193) ;  /* 0x00000000060c7348 */ /* 0x000fea0003c00000 */
[----:B------:R-:W-:Y:S02]  /*9120*/  ELECT P1, UR62, PT ;  /* 0x00000000003e782f */ /* 0x000fe40003820000 */
[----:B------:R-:W-:Y:S01]  /*9130*/  MOV R6, UR62 ;  /* 0x0000003e00067c02 */ /* 0x000fe20008000f00 */
[----:B------:R-:W-:Y:S10]  /*9140*/  ENDCOLLECTIVE ;  /* 0x000000000000791b */ /* 0x000ff40003800000 */
.L_x_193:
[----:B------:R-:W-:Y:S05]  /*9150*/  BSYNC B1 ;  /* 0x0000000000017941 */ /* 0x000fea0003800000 */
.L_x_192:
[----:B------:R-:W-:Y:S05]  /*9160*/  BRA `(.L_x_194) ;  /* 0xfffffff000087947 */ /* 0x000fea000383ffff */
.L_x_173:
[----:B-1----:R1:W2:Y:S02]  /*9170*/  SYNCS.PHASECHK.TRANS64.TRYWAIT P1, [R13+URZ+0x20], R6 ;  /* 0x000020060d0075a7 */ /* 0x0022a4000802017f */
[----:B--2---:R-:W-:Y:S05]  /*9180*/  @!P1 NANOSLEEP.SYNCS 0x989680 ;  /* 0x009896800000995d */ /* 0x004fea0003900000 */
[----:B------:R-:W2:Y:S02]  /*9190*/  @!P1 SYNCS.PHASECHK.TRANS64 P1, [R13+URZ+0x20], R6 ;  /* 0x000020060d0095a7 */ /* 0x000ea4000802007f */
[----:B--2---:R-:W-:Y:S05]  /*91a0*/  @!P1 BRA `(.L_x_173) ;  /* 0xfffffffc00f09947 */ /* 0x004fea000383ffff */
[----:B------:R-:W-:Y:S05]  /*91b0*/  BRA `(.L_x_195) ;  /* 0xfffffff0003c7947 */ /* 0x000fea000383ffff */
.L_x_182:
[----:B------:R-:W-:Y:S01]  /*91c0*/  BSSY B0, `(.L_x_196) ;  /* 0x0000006000007945 */ /* 0x000fe20003800000 */
[----:B------:R-:W-:-:S07]  /*91d0*/  IMAD.MOV.U32 R6, RZ, RZ, -0x1 ;  /* 0xffffffffff067424 */ /* 0x000fce00078e00ff */
[----:B------:R-:W-:Y:S05]  /*91e0*/  WARPSYNC.COLLECTIVE R6, `(.L_x_197) ;  /* 0x00000000060c7348 */ /* 0x000fea0003c00000 */
[----:B------:R-:W-:Y:S02]  /*91f0*/  ELECT P1, UR62, PT ;  /* 0x00000000003e782f */ /* 0x000fe40003820000 */
[----:B------:R-:W-:Y:S01]  /*9200*/  MOV R6, UR62 ;  /* 0x0000003e00067c02 */ /* 0x000fe20008000f00 */
[----:B------:R-:W-:Y:S10]  /*9210*/  ENDCOLLECTIVE ;  /* 0x000000000000791b */ /* 0x000ff40003800000 */
.L_x_197:
[----:B------:R-:W-:Y:S05]  /*9220*/  BSYNC B0 ;  /* 0x0000000000007941 */ /* 0x000fea0003800000 */
.L_x_196:
[----:B------:R-:W-:Y:S01]  /*9230*/  PLOP3.LUT P0, PT, P1, PT, PT, 0x80, 0x0 ;  /* 0x000000000000781c */ /* 0x000fe20000f0f070 */
[----:B------:R-:W-:-:S12]  /*9240*/  BRA `(.L_x_198) ;  /* 0xfffffff800987947 */ /* 0x000fd8000383ffff */
.L_x_186:
[----:B0-----:R0:W1:Y:S02]  /*9250*/  SYNCS.PHASECHK.TRANS64.TRYWAIT P0, [R5+URZ], R2 ;  /* 0x00000002050075a7 */ /* 0x001064000800017f */
[----:B-1----:R-:W-:Y:S05]  /*9260*/  @!P0 NANOSLEEP.SYNCS 0x989680 ;  /* 0x009896800000895d */ /* 0x002fea0003900000 */
[----:B------:R-:W1:Y:S02]  /*9270*/  @!P0 SYNCS.PHASECHK.TRANS64 P0, [R5+URZ], R2 ;  /* 0x00000002050085a7 */ /* 0x000e64000800007f */
[----:B-1----:R-:W-:Y:S05]  /*9280*/  @!P0 BRA `(.L_x_186) ;  /* 0xfffffffc00f08947 */ /* 0x002fea000383ffff */
[----:B------:R-:W-:Y:S05]  /*9290*/  BRA `(.L_x_199) ;  /* 0xfffffff800dc7947 */ /* 0x000fea000383ffff */
.L_x_187:
[----:B0-----:R0:W1:Y:S02]  /*92a0*/  SYNCS.PHASECHK.TRANS64.TRYWAIT P0, [R7+URZ], R4 ;  /* 0x00000004070075a7 */ /* 0x001064000800017f */
[----:B-1----:R-:W-:Y:S05]  /*92b0*/  @!P0 NANOSLEEP.SYNCS 0x989680 ;  /* 0x009896800000895d */ /* 0x002fea0003900000 */
[----:B------:R-:W1:Y:S02]  /*92c0*/  @!P0 SYNCS.PHASECHK.TRANS64 P0, [R7+URZ], R4 ;  /* 0x00000004070085a7 */ /* 0x000e64000800007f */
[----:B-1----:R-:W-:Y:S05]  /*92d0*/  @!P0 BRA `(.L_x_187) ;  /* 0xfffffffc00f08947 */ /* 0x002fea000383ffff */
[----:B------:R-:W-:Y:S05]  /*92e0*/  BRA `(.L_x_200) ;  /* 0xfffffff800ec7947 */ /* 0x000fea000383ffff */
.L_x_188:
[----:B0-----:R0:W1:Y:S02]  /*92f0*/  SYNCS.PHASECHK.TRANS64.TRYWAIT P0, [R6+URZ], R5 ;  /* 0x00000005060075a7 */ /* 0x001064000800017f */
[----:B-1----:R-:W-:Y:S05]  /*9300*/  @!P0 NANOSLEEP.SYNCS 0x989680 ;  /* 0x009896800000895d */ /* 0x002fea0003900000 */
[----:B------:R-:W1:Y:S02]  /*9310*/  @!P0 SYNCS.PHASECHK.TRANS64 P0, [R6+URZ], R5 ;  /* 0x00000005060085a7 */ /* 0x000e64000800007f */
[----:B-1----:R-:W-:Y:S05]  /*9320*/  @!P0 BRA `(.L_x_188) ;  /* 0xfffffffc00f08947 */ /* 0x002fea000383ffff */
[----:B------:R-:W-:Y:S05]  /*9330*/  BRA `(.L_x_201) ;  /* 0xfffffff800f47947 */ /* 0x000fea000383ffff */
.L_x_202:
[----:B------:R-:W-:-:S00]  /*9340*/  BRA `(.L_x_202) ;  /* 0xfffffffc00fc7947 */ /* 0x000fc0000383ffff */
[----:B------:R-:W-:-:S00]  /*9350*/  NOP ;  /* 0x0000000000007918 */ /* 0x000fc00000000000 */
        /* <DEDUP_REMOVED lines=10> */
.L_x_203:


//--------------------- .nv.shared._ZN7cutlass13device_kernelINS_4gemm6kernel13GemmUniversalIN4cute5tupleIJiiiiEEENS1_10collective13CollectiveMmaINS1_37MainloopSm90TmaGmmaWarpSpecializedFP8ILi4ENS5_IJNS4_1CILi1EEESB_SB_EEENS1_32KernelTmaWarpSpecializedPingpongEEENS5_IJNSA_ILi64EEENSA_ILi128EEENSA_ILi32EEEEEENS_12float_e4m3_tENS5_IJlSB_lEEESJ_SK_NS4_8TiledMMAINS4_8MMA_AtomIJNS4_4SM904GMMA31MMA_64x128x32_F32E4M3E4M3_SS_TNILNSO_7ScaleInE1ELSQ_1EEEEEENS4_6LayoutISC_NS5_IJNSA_ILi0EEESU_SU_EEEEENS5_IJNS4_10UnderscoreESX_SX_EEEEENS4_13SM90_TMA_LOADENS4_14ComposedLayoutINS4_7SwizzleILi1ELi4ELi3EEENS4_18smem_ptr_flag_bitsILi8EEENST_INS5_IJNSA_ILi8EEESH_EEENS5_IJSH_SB_EEEEEEEvNS4_8identityES10_S1A_vS1B_EENS_8epilogue10collective6detail29Sm90TmaWarpSpecializedAdapterINS1E_15DefaultEpilogueISJ_SK_SK_NS1D_6thread17LinearCombinationISJ_Li1EffLNS1I_9ScaleType4KindE0ELNS_15FloatRoundStyleE2ESJ_EENS1_15EpilogueDefaultEEEEEvvEEEEvNT_6ParamsE --------------------------
	.section	.nv.shared._ZN7cutlass13device_kernelINS_4gemm6kernel13GemmUniversalIN4cute5tupleIJiiiiEEENS1_10collective13CollectiveMmaINS1_37MainloopSm90TmaGmmaWarpSpecializedFP8ILi4ENS5_IJNS4_1CILi1EEESB_SB_EEENS1_32KernelTmaWarpSpecializedPingpongEEENS5_IJNSA_ILi64EEENSA_ILi128EEENSA_ILi32EEEEEENS_12float_e4m3_tENS5_IJlSB_lEEESJ_SK_NS4_8TiledMMAINS4_8MMA_AtomIJNS4_4SM904GMMA31MMA_64x128x32_F32E4M3E4M3_SS_TNILNSO_7ScaleInE1ELSQ_1EEEEEENS4_6LayoutISC_NS5_IJNSA_ILi0EEESU_SU_EEEEENS5_IJNS4_10UnderscoreESX_SX_EEEEENS4_13SM90_TMA_LOADENS4_14ComposedLayoutINS4_7SwizzleILi1ELi4ELi3EEENS4_18smem_ptr_flag_bitsILi8EEENST_INS5_IJNSA_ILi8EEESH_EEENS5_IJSH_SB_EEEEEEEvNS4_8identityES10_S1A_vS1B_EENS_8epilogue10collective6detail29Sm90TmaWarpSpecializedAdapterINS1E_15DefaultEpilogueISJ_SK_SK_NS1D_6thread17LinearCombinationISJ_Li1EffLNS1I_9ScaleType4KindE0ELNS_15FloatRoundStyleE2ESJ_EENS1_15EpilogueDefaultEEEEEvvEEEEvNT_6ParamsE,"aw",@nobits
	.sectionflags	@""
	.align	16
	.zero		1024


//--------------------- .nv.shared.reserved.0     --------------------------
	.section	.nv.shared.reserved.0,"aw",@nobits
	.weak		__nv_reservedSMEM_offset_0_alias
	.size		__nv_reservedSMEM_offset_0_alias, 0, 0
	.other		__nv_reservedSMEM_offset_0_alias,@"STO_CUDA_RESERVED_SHARED STV_DEFAULT"
__nv_reservedSMEM_offset_0_alias:
	.zero		0


//--------------------- .nv.global                --------------------------
	.section	.nv.global,"aw",@nobits
.nv.global:
	.type		_ZN40_INTERNAL_36768a4d_4_k_cu_dd217227_272824cute1_E,@object
	.size		_ZN40_INTERNAL_36768a4d_4_k_cu_dd217227_272824cute1_E,(_ZN40_INTERNAL_36768a4d_4_k_cu_dd217227_272824cuda3std3__45__cpo6cbeginE - _ZN40_INTERNAL_36768a4d_4_k_cu_dd217227_272824cute1_E)
_ZN40_INTERNAL_36768a4d_4_k_cu_dd217227_272824cute1_E:
	.zero		1
	.type		_ZN40_INTERNAL_36768a4d_4_k_cu_dd217227_272824cuda3std3__45__cpo6cbeginE,@object
	.size		_ZN40_INTERNAL_36768a4d_4_k_cu_dd217227_272824cuda3std3__45__cpo6cbeginE,(_ZN40_INTERNAL_36768a4d_4_k_cu_dd217227_272824cuda3std3__48in_placeE - _ZN40_INTERNAL_36768a4d_4_k_cu_dd217227_272824cuda3std3__45__cpo6cbeginE)
_ZN40_INTERNAL_36768a4d_4_k_cu_dd217227_272824cuda3std3__45__cpo6cbeginE:
	.zero		1
	.type		_ZN40_INTERNAL_36768a4d_4_k_cu_dd217227_272824cuda3std3__48in_placeE,@object
	.size		_ZN40_INTERNAL_36768a4d_4_k_cu_dd217227_272824cuda3std3__48in_placeE,(_ZN40_INTERNAL_36768a4d_4_k_cu_dd217227_272824cuda3std6ranges3__45__cpo9iter_moveE - _ZN40_INTERNAL_36768a4d_4_k_cu_dd217227_272824cuda3std3__48in_placeE)
_ZN40_INTERNAL_36768a4d_4_k_cu_dd217227_272824cuda3std3__48in_placeE:
	.zero		1
	.type		_ZN40_INTERNAL_36768a4d_4_k_cu_dd217227_272824cuda3std6ranges3__45__cpo9iter_moveE,@object
	.size		_ZN40_INTERNAL_36768a4d_4_k_cu_dd217227_272824cuda3std6ranges3__45__cpo9iter_moveE,(_ZN40_INTERNAL_36768a4d_4_k_cu_dd217227_272824cuda3std3__45__cpo5beginE - _ZN40_INTERNAL_36768a4d_4_k_cu_dd217227_272824cuda3std6ranges3__45__cpo9iter_moveE)
_ZN40_INTERNAL_36768a4d_4_k_cu_dd217227_272824cuda3std6ranges3__45__cpo9iter_moveE:
	.zero		1
	.type		_ZN40_INTERNAL_36768a4d_4_k_cu_dd217227_272824cuda3std3__45__cpo5beginE,@object
	.size		_ZN40_INTERNAL_36768a4d_4_k_cu_dd217227_272824cuda3std3__45__cpo5beginE,(_ZN40_INTERNAL_36768a4d_4_k_cu_dd217227_272824cuda3std3__442_GLOBAL__N__36768a4d_4_k_cu_dd217227_272826ignoreE - _ZN40_INTERNAL_36768a4d_4_k_cu_dd217227_272824cuda3std3__45__cpo5beginE)
_ZN40_INTERNAL_36768a4d_4_k_cu_dd217227_272824cuda3std3__45__cpo5beginE:
	.zero		1
	.type		_ZN40_INTERNAL_36768a4d_4_k_cu_dd217227_272824cuda3std3__442_GLOBAL__N__36768a4d_4_k_cu_dd217227_272826ignoreE,@object
	.size		_ZN40_INTERNAL_36768a4d_4_k_cu_dd217227_272824cuda3std3__442_GLOBAL__N__36768a4d_4_k_cu_dd217227_272826ignoreE,(_ZN40_INTERNAL_36768a4d_4_k_cu_dd217227_272824cute7productE - _ZN40_INTERNAL_36768a4d_4_k_cu_dd217227_272824cuda3std3__442_GLOBAL__N__36768a4d_4_k_cu_dd217227_272826ignoreE)
_ZN40_INTERNAL_36768a4d_4_k_cu_dd217227_272824cuda3std3__442_GLOBAL__N__36768a4d_4_k_cu_dd217227_272826ignoreE:
	.zero		1
	.type		_ZN40_INTERNAL_36768a4d_4_k_cu_dd217227_272824cute7productE,@object
	.size		_ZN40_INTERNAL_36768a4d_4_k_cu_dd217227_272824cute7productE,(_ZN40_INTERNAL_36768a4d_4_k_cu_dd217227_272824cuda3std3__45__cpo3endE - _ZN40_INTERNAL_36768a4d_4_k_cu_dd217227_272824cute7productE)
_ZN40_INTERNAL_36768a4d_4_k_cu_dd217227_272824cute7productE:
	.zero		1
	.type		_ZN40_INTERNAL_36768a4d_4_k_cu_dd217227_272824cuda3std3__45__cpo3endE,@object
	.size		_ZN40_INTERNAL_36768a4d_4_k_cu_dd217227_272824cuda3std3__45__cpo3endE,(_ZN40_INTERNAL_36768a4d_4_k_cu_dd217227_272824cuda3std3__419piecewise_constructE - _ZN40_INTERNAL_36768a4d_4_k_cu_dd217227_272824cuda3std3__45__cpo3endE)
_ZN40_INTERNAL_36768a4d_4_k_cu_dd217227_272824cuda3std3__45__cpo3endE:
	.zero		1
	.type		_ZN40_INTERNAL_36768a4d_4_k_cu_dd217227_272824cuda3std3__419piecewise_constructE,@object
	.size		_ZN40_INTERNAL_36768a4d_4_k_cu_dd217227_272824cuda3std3__419piecewise_constructE,(_ZN40_INTERNAL_36768a4d_4_k_cu_dd217227_272824cuda3std3__45__cpo4cendE - _ZN40_INTERNAL_36768a4d_4_k_cu_dd217227_272824cuda3std3__419piecewise_constructE)
_ZN40_INTERNAL_36768a4d_4_k_cu_dd217227_272824cuda3std3__419piecewise_constructE:
	.zero		1
	.type		_ZN40_INTERNAL_36768a4d_4_k_cu_dd217227_272824cuda3std3__45__cpo4cendE,@object
	.size		_ZN40_INTERNAL_36768a4d_4_k_cu_dd217227_272824cuda3std3__45__cpo4cendE,(_ZN40_INTERNAL_36768a4d_4_k_cu_dd217227_272824cuda3std6ranges3__45__cpo4swapE - _ZN40_INTERNAL_36768a4d_4_k_cu_dd217227_272824cuda3std3__45__cpo4cendE)
_ZN40_INTERNAL_36768a4d_4_k_cu_dd217227_272824cuda3std3__45__cpo4cendE:
	.zero		1
	.type		_ZN40_INTERNAL_36768a4d_4_k_cu_dd217227_272824cuda3std6ranges3__45__cpo4swapE,@object
	.size		_ZN40_INTERNAL_36768a4d_4_k_cu_dd217227_272824cuda3std6ranges3__45__cpo4swapE,(.L_7 - _ZN40_INTERNAL_36768a4d_4_k_cu_dd217227_272824cuda3std6ranges3__45__cpo4swapE)
_ZN40_INTERNAL_36768a4d_4_k_cu_dd217227_272824cuda3std6ranges3__45__cpo4swapE:
	.zero		1
.L_7:


//--------------------- .nv.constant0._ZN7cutlass13device_kernelINS_4gemm6kernel13GemmUniversalIN4cute5tupleIJiiiiEEENS1_10collective13CollectiveMmaINS1_37MainloopSm90TmaGmmaWarpSpecializedFP8ILi4ENS5_IJNS4_1CILi1EEESB_SB_EEENS1_32KernelTmaWarpSpecializedPingpongEEENS5_IJNSA_ILi64EEENSA_ILi128EEENSA_ILi32EEEEEENS_12float_e4m3_tENS5_IJlSB_lEEESJ_SK_NS4_8TiledMMAINS4_8MMA_AtomIJNS4_4SM904GMMA31MMA_64x128x32_F32E4M3E4M3_SS_TNILNSO_7ScaleInE1ELSQ_1EEEEEENS4_6LayoutISC_NS5_IJNSA_ILi0EEESU_SU_EEEEENS5_IJNS4_10UnderscoreESX_SX_EEEEENS4_13SM90_TMA_LOADENS4_14ComposedLayoutINS4_7SwizzleILi1ELi4ELi3EEENS4_18smem_ptr_flag_bitsILi8EEENST_INS5_IJNSA_ILi8EEESH_EEENS5_IJSH_SB_EEEEEEEvNS4_8identityES10_S1A_vS1B_EENS_8epilogue10collective6detail29Sm90TmaWarpSpecializedAdapterINS1E_15DefaultEpilogueISJ_SK_SK_NS1D_6thread17LinearCombinationISJ_Li1EffLNS1I_9ScaleType4KindE0ELNS_15FloatRoundStyleE2ESJ_EENS1_15EpilogueDefaultEEEEEvvEEEEvNT_6ParamsE --------------------------
	.section	.nv.constant0._ZN7cutlass13device_kernelINS_4gemm6kernel13GemmUniversalIN4cute5tupleIJiiiiEEENS1_10collective13CollectiveMmaINS1_37MainloopSm90TmaGmmaWarpSpecializedFP8ILi4ENS5_IJNS4_1CILi1EEESB_SB_EEENS1_32KernelTmaWarpSpecializedPingpongEEENS5_IJNSA_ILi64EEENSA_ILi128EEENSA_ILi32EEEEEENS_12float_e4m3_tENS5_IJlSB_lEEESJ_SK_NS4_8TiledMMAINS4_8MMA_AtomIJNS4_4SM904GMMA31MMA_64x128x32_F32E4M3E4M3_SS_TNILNSO_7ScaleInE1ELSQ_1EEEEEENS4_6LayoutISC_NS5_IJNSA_ILi0EEESU_SU_EEEEENS5_IJNS4_10UnderscoreESX_SX_EEEEENS4_13SM90_TMA_LOADENS4_14ComposedLayoutINS4_7SwizzleILi1ELi4ELi3EEENS4_18smem_ptr_flag_bitsILi8EEENST_INS5_IJNSA_ILi8EEESH_EEENS5_IJSH_SB_EEEEEEEvNS4_8identityES10_S1A_vS1B_EENS_8epilogue10collective6detail29Sm90TmaWarpSpecializedAdapterINS1E_15DefaultEpilogueISJ_SK_SK_NS1D_6thread17LinearCombinationISJ_Li1EffLNS1I_9ScaleType4KindE0ELNS_15FloatRoundStyleE2ESJ_EENS1_15EpilogueDefaultEEEEEvvEEEEvNT_6ParamsE,"a",@progbits
	.sectionflags	@""
	.align	4
.nv.constant0._ZN7cutlass13device_kernelINS_4gemm6kernel13GemmUniversalIN4cute5tupleIJiiiiEEENS1_10collective13CollectiveMmaINS1_37MainloopSm90TmaGmmaWarpSpecializedFP8ILi4ENS5_IJNS4_1CILi1EEESB_SB_EEENS1_32KernelTmaWarpSpecializedPingpongEEENS5_IJNSA_ILi64EEENSA_ILi128EEENSA_ILi32EEEEEENS_12float_e4m3_tENS5_IJlSB_lEEESJ_SK_NS4_8TiledMMAINS4_8MMA_AtomIJNS4_4SM904GMMA31MMA_64x128x32_F32E4M3E4M3_SS_TNILNSO_7ScaleInE1ELSQ_1EEEEEENS4_6LayoutISC_NS5_IJNSA_ILi0EEESU_SU_EEEEENS5_IJNS4_10UnderscoreESX_SX_EEEEENS4_13SM90_TMA_LOADENS4_14ComposedLayoutINS4_7SwizzleILi1ELi4ELi3EEENS4_18smem_ptr_flag_bitsILi8EEENST_INS5_IJNSA_ILi8EEESH_EEENS5_IJSH_SB_EEEEEEEvNS4_8identityES10_S1A_vS1B_EENS_8epilogue10collective6detail29Sm90TmaWarpSpecializedAdapterINS1E_15DefaultEpilogueISJ_SK_SK_NS1D_6thread17LinearCombinationISJ_Li1EffLNS1I_9ScaleType4KindE0ELNS_15FloatRoundStyleE2ESJ_EENS1_15EpilogueDefaultEEEEEvvEEEEvNT_6ParamsE:
	.zero		1664


//--------------------- SYMBOLS --------------------------

	.type		.nv.reservedSmem.offset0,@object
	.size		.nv.reservedSmem.offset0,0x4
